//
// Generated by NVIDIA NVVM Compiler
//
// Compiler Build ID: CL-36424714
// Cuda compilation tools, release 13.0, V13.0.88
// Based on NVVM 20.0.0
//

.version 9.0
.target sm_100
.address_size 64

	// .globl	_ZN8pygpukit3ops5audio23pcm_int16_to_f32_kernelEPKsPfm
.const .align 4 .b8 _ZN8pygpukit3ops5audio15RESAMPLE_FILTERE[128] = {82, 73, 157, 185, 82, 73, 157, 186, 10, 215, 35, 187, 108, 9, 121, 187, 75, 89, 134, 187, 82, 73, 29, 187, 224, 45, 16, 59, 120, 122, 37, 60, 232, 217, 172, 60, 4, 231, 12, 61, 57, 214, 69, 61, 254, 67, 122, 61, 5, 52, 145, 61, 45, 67, 156, 61, 118, 224, 156, 61, 5, 163, 146, 61, 255, 33, 125, 61, 57, 214, 69, 61, 184, 30, 5, 61, 221, 181, 132, 60, 111, 18, 131, 58, 91, 177, 63, 188, 122, 54, 171, 188, 98, 161, 214, 188, 28, 235, 226, 188, 206, 136, 210, 188, 49, 8, 172, 188, 215, 52, 111, 188, 108, 9, 249, 187, 82, 73, 157, 186, 108, 9, 121, 59, 137, 210, 222, 59};
.extern .shared .align 16 .b8 _ZN8pygpukit3ops5audio5sdataE[];
.extern .shared .align 16 .b8 _ZN8pygpukit3ops5audio9sdata_intE[];
.global .align 4 .b8 __cudart_i2opi_f[24] = {65, 144, 67, 60, 153, 149, 98, 219, 192, 221, 52, 245, 209, 87, 39, 252, 41, 21, 68, 78, 110, 131, 249, 162};

.visible .entry _ZN8pygpukit3ops5audio23pcm_int16_to_f32_kernelEPKsPfm(
	.param .u64 .ptr .align 1 _ZN8pygpukit3ops5audio23pcm_int16_to_f32_kernelEPKsPfm_param_0,
	.param .u64 .ptr .align 1 _ZN8pygpukit3ops5audio23pcm_int16_to_f32_kernelEPKsPfm_param_1,
	.param .u64 _ZN8pygpukit3ops5audio23pcm_int16_to_f32_kernelEPKsPfm_param_2
)
{
	.reg .pred 	%p<2>;
	.reg .b16 	%rs<2>;
	.reg .b32 	%r<5>;
	.reg .b32 	%f<3>;
	.reg .b64 	%rd<11>;

	ld.param.u64 	%rd2, [_ZN8pygpukit3ops5audio23pcm_int16_to_f32_kernelEPKsPfm_param_0];
	ld.param.u64 	%rd3, [_ZN8pygpukit3ops5audio23pcm_int16_to_f32_kernelEPKsPfm_param_1];
	ld.param.u64 	%rd4, [_ZN8pygpukit3ops5audio23pcm_int16_to_f32_kernelEPKsPfm_param_2];
	mov.u32 	%r1, %ctaid.x;
	mov.u32 	%r2, %ntid.x;
	mov.u32 	%r3, %tid.x;
	mad.lo.s32 	%r4, %r1, %r2, %r3;
	cvt.u64.u32 	%rd1, %r4;
	setp.le.u64 	%p1, %rd4, %rd1;
	@%p1 bra 	$L__BB0_2;
	cvta.to.global.u64 	%rd5, %rd2;
	cvta.to.global.u64 	%rd6, %rd3;
	shl.b64 	%rd7, %rd1, 1;
	add.s64 	%rd8, %rd5, %rd7;
	ld.global.nc.u16 	%rs1, [%rd8];
	cvt.rn.f32.s16 	%f1, %rs1;
	mul.f32 	%f2, %f1, 0f38000000;
	shl.b64 	%rd9, %rd1, 2;
	add.s64 	%rd10, %rd6, %rd9;
	st.global.f32 	[%rd10], %f2;
$L__BB0_2:
	ret;

}
	// .globl	_ZN8pygpukit3ops5audio21stereo_to_mono_kernelEPKfPfm
.visible .entry _ZN8pygpukit3ops5audio21stereo_to_mono_kernelEPKfPfm(
	.param .u64 .ptr .align 1 _ZN8pygpukit3ops5audio21stereo_to_mono_kernelEPKfPfm_param_0,
	.param .u64 .ptr .align 1 _ZN8pygpukit3ops5audio21stereo_to_mono_kernelEPKfPfm_param_1,
	.param .u64 _ZN8pygpukit3ops5audio21stereo_to_mono_kernelEPKfPfm_param_2
)
{
	.reg .pred 	%p<2>;
	.reg .b32 	%r<5>;
	.reg .b32 	%f<5>;
	.reg .b64 	%rd<11>;

	ld.param.u64 	%rd2, [_ZN8pygpukit3ops5audio21stereo_to_mono_kernelEPKfPfm_param_0];
	ld.param.u64 	%rd3, [_ZN8pygpukit3ops5audio21stereo_to_mono_kernelEPKfPfm_param_1];
	ld.param.u64 	%rd4, [_ZN8pygpukit3ops5audio21stereo_to_mono_kernelEPKfPfm_param_2];
	mov.u32 	%r1, %ctaid.x;
	mov.u32 	%r2, %ntid.x;
	mov.u32 	%r3, %tid.x;
	mad.lo.s32 	%r4, %r1, %r2, %r3;
	cvt.u64.u32 	%rd1, %r4;
	setp.le.u64 	%p1, %rd4, %rd1;
	@%p1 bra 	$L__BB1_2;
	cvta.to.global.u64 	%rd5, %rd2;
	cvta.to.global.u64 	%rd6, %rd3;
	shl.b64 	%rd7, %rd1, 3;
	add.s64 	%rd8, %rd5, %rd7;
	ld.global.nc.f32 	%f1, [%rd8];
	ld.global.nc.f32 	%f2, [%rd8+4];
	add.f32 	%f3, %f1, %f2;
	mul.f32 	%f4, %f3, 0f3F000000;
	shl.b64 	%rd9, %rd1, 2;
	add.s64 	%rd10, %rd6, %rd9;
	st.global.f32 	[%rd10], %f4;
$L__BB1_2:
	ret;

}
	// .globl	_ZN8pygpukit3ops5audio19find_max_abs_kernelEPKfPfm
.visible .entry _ZN8pygpukit3ops5audio19find_max_abs_kernelEPKfPfm(
	.param .u64 .ptr .align 1 _ZN8pygpukit3ops5audio19find_max_abs_kernelEPKfPfm_param_0,
	.param .u64 .ptr .align 1 _ZN8pygpukit3ops5audio19find_max_abs_kernelEPKfPfm_param_1,
	.param .u64 _ZN8pygpukit3ops5audio19find_max_abs_kernelEPKfPfm_param_2
)
{
	.reg .pred 	%p<6>;
	.reg .b32 	%r<13>;
	.reg .b32 	%f<10>;
	.reg .b64 	%rd<11>;

	ld.param.u64 	%rd2, [_ZN8pygpukit3ops5audio19find_max_abs_kernelEPKfPfm_param_0];
	ld.param.u64 	%rd3, [_ZN8pygpukit3ops5audio19find_max_abs_kernelEPKfPfm_param_1];
	ld.param.u64 	%rd4, [_ZN8pygpukit3ops5audio19find_max_abs_kernelEPKfPfm_param_2];
	mov.u32 	%r1, %tid.x;
	mov.u32 	%r2, %ctaid.x;
	mov.u32 	%r12, %ntid.x;
	mad.lo.s32 	%r7, %r2, %r12, %r1;
	cvt.u64.u32 	%rd1, %r7;
	setp.le.u64 	%p1, %rd4, %rd1;
	mov.f32 	%f9, 0f00000000;
	@%p1 bra 	$L__BB2_2;
	cvta.to.global.u64 	%rd5, %rd2;
	shl.b64 	%rd6, %rd1, 2;
	add.s64 	%rd7, %rd5, %rd6;
	ld.global.nc.f32 	%f4, [%rd7];
	abs.f32 	%f9, %f4;
$L__BB2_2:
	shl.b32 	%r8, %r1, 2;
	mov.u32 	%r9, _ZN8pygpukit3ops5audio5sdataE;
	add.s32 	%r4, %r9, %r8;
	st.shared.f32 	[%r4], %f9;
	bar.sync 	0;
	setp.lt.u32 	%p2, %r12, 2;
	@%p2 bra 	$L__BB2_6;
$L__BB2_3:
	shr.u32 	%r6, %r12, 1;
	setp.ge.u32 	%p3, %r1, %r6;
	@%p3 bra 	$L__BB2_5;
	ld.shared.f32 	%f5, [%r4];
	shl.b32 	%r10, %r6, 2;
	add.s32 	%r11, %r4, %r10;
	ld.shared.f32 	%f6, [%r11];
	max.f32 	%f7, %f5, %f6;
	st.shared.f32 	[%r4], %f7;
$L__BB2_5:
	bar.sync 	0;
	setp.gt.u32 	%p4, %r12, 3;
	mov.u32 	%r12, %r6;
	@%p4 bra 	$L__BB2_3;
$L__BB2_6:
	setp.ne.s32 	%p5, %r1, 0;
	@%p5 bra 	$L__BB2_8;
	ld.shared.f32 	%f8, [_ZN8pygpukit3ops5audio5sdataE];
	cvta.to.global.u64 	%rd8, %rd3;
	mul.wide.u32 	%rd9, %r2, 4;
	add.s64 	%rd10, %rd8, %rd9;
	st.global.f32 	[%rd10], %f8;
$L__BB2_8:
	ret;

}
	// .globl	_ZN8pygpukit3ops5audio18apply_scale_kernelEPfmf
.visible .entry _ZN8pygpukit3ops5audio18apply_scale_kernelEPfmf(
	.param .u64 .ptr .align 1 _ZN8pygpukit3ops5audio18apply_scale_kernelEPfmf_param_0,
	.param .u64 _ZN8pygpukit3ops5audio18apply_scale_kernelEPfmf_param_1,
	.param .f32 _ZN8pygpukit3ops5audio18apply_scale_kernelEPfmf_param_2
)
{
	.reg .pred 	%p<2>;
	.reg .b32 	%r<5>;
	.reg .b32 	%f<4>;
	.reg .b64 	%rd<7>;

	ld.param.u64 	%rd2, [_ZN8pygpukit3ops5audio18apply_scale_kernelEPfmf_param_0];
	ld.param.u64 	%rd3, [_ZN8pygpukit3ops5audio18apply_scale_kernelEPfmf_param_1];
	ld.param.f32 	%f1, [_ZN8pygpukit3ops5audio18apply_scale_kernelEPfmf_param_2];
	mov.u32 	%r1, %ctaid.x;
	mov.u32 	%r2, %ntid.x;
	mov.u32 	%r3, %tid.x;
	mad.lo.s32 	%r4, %r1, %r2, %r3;
	cvt.u64.u32 	%rd1, %r4;
	setp.le.u64 	%p1, %rd3, %rd1;
	@%p1 bra 	$L__BB3_2;
	cvta.to.global.u64 	%rd4, %rd2;
	shl.b64 	%rd5, %rd1, 2;
	add.s64 	%rd6, %rd4, %rd5;
	ld.global.f32 	%f2, [%rd6];
	mul.f32 	%f3, %f1, %f2;
	st.global.f32 	[%rd6], %f3;
$L__BB3_2:
	ret;

}
	// .globl	_ZN8pygpukit3ops5audio21sum_of_squares_kernelEPKfPfm
.visible .entry _ZN8pygpukit3ops5audio21sum_of_squares_kernelEPKfPfm(
	.param .u64 .ptr .align 1 _ZN8pygpukit3ops5audio21sum_of_squares_kernelEPKfPfm_param_0,
	.param .u64 .ptr .align 1 _ZN8pygpukit3ops5audio21sum_of_squares_kernelEPKfPfm_param_1,
	.param .u64 _ZN8pygpukit3ops5audio21sum_of_squares_kernelEPKfPfm_param_2
)
{
	.reg .pred 	%p<6>;
	.reg .b32 	%r<13>;
	.reg .b32 	%f<10>;
	.reg .b64 	%rd<11>;

	ld.param.u64 	%rd2, [_ZN8pygpukit3ops5audio21sum_of_squares_kernelEPKfPfm_param_0];
	ld.param.u64 	%rd3, [_ZN8pygpukit3ops5audio21sum_of_squares_kernelEPKfPfm_param_1];
	ld.param.u64 	%rd4, [_ZN8pygpukit3ops5audio21sum_of_squares_kernelEPKfPfm_param_2];
	mov.u32 	%r1, %tid.x;
	mov.u32 	%r2, %ctaid.x;
	mov.u32 	%r12, %ntid.x;
	mad.lo.s32 	%r7, %r2, %r12, %r1;
	cvt.u64.u32 	%rd1, %r7;
	setp.le.u64 	%p1, %rd4, %rd1;
	mov.f32 	%f9, 0f00000000;
	@%p1 bra 	$L__BB4_2;
	cvta.to.global.u64 	%rd5, %rd2;
	shl.b64 	%rd6, %rd1, 2;
	add.s64 	%rd7, %rd5, %rd6;
	ld.global.nc.f32 	%f4, [%rd7];
	mul.f32 	%f9, %f4, %f4;
$L__BB4_2:
	shl.b32 	%r8, %r1, 2;
	mov.u32 	%r9, _ZN8pygpukit3ops5audio5sdataE;
	add.s32 	%r4, %r9, %r8;
	st.shared.f32 	[%r4], %f9;
	bar.sync 	0;
	setp.lt.u32 	%p2, %r12, 2;
	@%p2 bra 	$L__BB4_6;
$L__BB4_3:
	shr.u32 	%r6, %r12, 1;
	setp.ge.u32 	%p3, %r1, %r6;
	@%p3 bra 	$L__BB4_5;
	shl.b32 	%r10, %r6, 2;
	add.s32 	%r11, %r4, %r10;
	ld.shared.f32 	%f5, [%r11];
	ld.shared.f32 	%f6, [%r4];
	add.f32 	%f7, %f5, %f6;
	st.shared.f32 	[%r4], %f7;
$L__BB4_5:
	bar.sync 	0;
	setp.gt.u32 	%p4, %r12, 3;
	mov.u32 	%r12, %r6;
	@%p4 bra 	$L__BB4_3;
$L__BB4_6:
	setp.ne.s32 	%p5, %r1, 0;
	@%p5 bra 	$L__BB4_8;
	ld.shared.f32 	%f8, [_ZN8pygpukit3ops5audio5sdataE];
	cvta.to.global.u64 	%rd8, %rd3;
	mul.wide.u32 	%rd9, %r2, 4;
	add.s64 	%rd10, %rd8, %rd9;
	st.global.f32 	[%rd10], %f8;
$L__BB4_8:
	ret;

}
	// .globl	_ZN8pygpukit3ops5audio25resample_polyphase_kernelEPKfPfii
.visible .entry _ZN8pygpukit3ops5audio25resample_polyphase_kernelEPKfPfii(
	.param .u64 .ptr .align 1 _ZN8pygpukit3ops5audio25resample_polyphase_kernelEPKfPfii_param_0,
	.param .u64 .ptr .align 1 _ZN8pygpukit3ops5audio25resample_polyphase_kernelEPKfPfii_param_1,
	.param .u32 _ZN8pygpukit3ops5audio25resample_polyphase_kernelEPKfPfii_param_2,
	.param .u32 _ZN8pygpukit3ops5audio25resample_polyphase_kernelEPKfPfii_param_3
)
{
	.reg .pred 	%p<98>;
	.reg .b32 	%r<39>;
	.reg .b32 	%f<162>;
	.reg .b64 	%rd<71>;

	ld.param.u64 	%rd3, [_ZN8pygpukit3ops5audio25resample_polyphase_kernelEPKfPfii_param_0];
	ld.param.u64 	%rd2, [_ZN8pygpukit3ops5audio25resample_polyphase_kernelEPKfPfii_param_1];
	ld.param.u32 	%r33, [_ZN8pygpukit3ops5audio25resample_polyphase_kernelEPKfPfii_param_2];
	ld.param.u32 	%r34, [_ZN8pygpukit3ops5audio25resample_polyphase_kernelEPKfPfii_param_3];
	cvta.to.global.u64 	%rd1, %rd3;
	mov.u32 	%r35, %ctaid.x;
	mov.u32 	%r36, %ntid.x;
	mov.u32 	%r37, %tid.x;
	mad.lo.s32 	%r1, %r35, %r36, %r37;
	setp.ge.s32 	%p1, %r1, %r34;
	@%p1 bra 	$L__BB5_66;
	mul.lo.s32 	%r2, %r1, 3;
	add.s32 	%r3, %r2, -16;
	setp.lt.s32 	%p2, %r1, 6;
	setp.ge.s32 	%p3, %r3, %r33;
	mov.f32 	%f131, 0f00000000;
	or.pred  	%p4, %p2, %p3;
	@%p4 bra 	$L__BB5_3;
	mul.wide.u32 	%rd4, %r3, 4;
	add.s64 	%rd5, %rd1, %rd4;
	ld.global.nc.f32 	%f66, [%rd5];
	ld.const.f32 	%f67, [_ZN8pygpukit3ops5audio15RESAMPLE_FILTERE];
	fma.rn.f32 	%f131, %f66, %f67, 0f00000000;
$L__BB5_3:
	add.s32 	%r4, %r2, -15;
	setp.lt.s32 	%p5, %r1, 5;
	setp.ge.s32 	%p6, %r4, %r33;
	or.pred  	%p7, %p5, %p6;
	@%p7 bra 	$L__BB5_5;
	mul.wide.u32 	%rd6, %r4, 4;
	add.s64 	%rd7, %rd1, %rd6;
	ld.global.nc.f32 	%f68, [%rd7];
	ld.const.f32 	%f69, [_ZN8pygpukit3ops5audio15RESAMPLE_FILTERE+4];
	fma.rn.f32 	%f131, %f68, %f69, %f131;
$L__BB5_5:
	setp.lt.s32 	%p8, %r1, 5;
	add.s32 	%r5, %r2, -14;
	setp.ge.s32 	%p9, %r5, %r33;
	or.pred  	%p10, %p8, %p9;
	@%p10 bra 	$L__BB5_7;
	mul.wide.u32 	%rd8, %r5, 4;
	add.s64 	%rd9, %rd1, %rd8;
	ld.global.nc.f32 	%f70, [%rd9];
	ld.const.f32 	%f71, [_ZN8pygpukit3ops5audio15RESAMPLE_FILTERE+8];
	fma.rn.f32 	%f131, %f70, %f71, %f131;
$L__BB5_7:
	setp.lt.s32 	%p11, %r1, 5;
	add.s32 	%r6, %r2, -13;
	setp.ge.s32 	%p12, %r6, %r33;
	or.pred  	%p13, %p11, %p12;
	@%p13 bra 	$L__BB5_9;
	mul.wide.u32 	%rd10, %r6, 4;
	add.s64 	%rd11, %rd1, %rd10;
	ld.global.nc.f32 	%f72, [%rd11];
	ld.const.f32 	%f73, [_ZN8pygpukit3ops5audio15RESAMPLE_FILTERE+12];
	fma.rn.f32 	%f131, %f72, %f73, %f131;
$L__BB5_9:
	add.s32 	%r7, %r2, -12;
	setp.lt.s32 	%p14, %r1, 4;
	setp.ge.s32 	%p15, %r7, %r33;
	or.pred  	%p16, %p14, %p15;
	@%p16 bra 	$L__BB5_11;
	mul.wide.u32 	%rd12, %r7, 4;
	add.s64 	%rd13, %rd1, %rd12;
	ld.global.nc.f32 	%f74, [%rd13];
	ld.const.f32 	%f75, [_ZN8pygpukit3ops5audio15RESAMPLE_FILTERE+16];
	fma.rn.f32 	%f131, %f74, %f75, %f131;
$L__BB5_11:
	setp.lt.s32 	%p17, %r1, 4;
	add.s32 	%r8, %r2, -11;
	setp.ge.s32 	%p18, %r8, %r33;
	or.pred  	%p19, %p17, %p18;
	@%p19 bra 	$L__BB5_13;
	mul.wide.u32 	%rd14, %r8, 4;
	add.s64 	%rd15, %rd1, %rd14;
	ld.global.nc.f32 	%f76, [%rd15];
	ld.const.f32 	%f77, [_ZN8pygpukit3ops5audio15RESAMPLE_FILTERE+20];
	fma.rn.f32 	%f131, %f76, %f77, %f131;
$L__BB5_13:
	setp.lt.s32 	%p20, %r1, 4;
	add.s32 	%r9, %r2, -10;
	setp.ge.s32 	%p21, %r9, %r33;
	or.pred  	%p22, %p20, %p21;
	@%p22 bra 	$L__BB5_15;
	mul.wide.u32 	%rd16, %r9, 4;
	add.s64 	%rd17, %rd1, %rd16;
	ld.global.nc.f32 	%f78, [%rd17];
	ld.const.f32 	%f79, [_ZN8pygpukit3ops5audio15RESAMPLE_FILTERE+24];
	fma.rn.f32 	%f131, %f78, %f79, %f131;
$L__BB5_15:
	add.s32 	%r10, %r2, -9;
	setp.lt.s32 	%p23, %r1, 3;
	setp.ge.s32 	%p24, %r10, %r33;
	or.pred  	%p25, %p23, %p24;
	@%p25 bra 	$L__BB5_17;
	mul.wide.u32 	%rd18, %r10, 4;
	add.s64 	%rd19, %rd1, %rd18;
	ld.global.nc.f32 	%f80, [%rd19];
	ld.const.f32 	%f81, [_ZN8pygpukit3ops5audio15RESAMPLE_FILTERE+28];
	fma.rn.f32 	%f131, %f80, %f81, %f131;
$L__BB5_17:
	setp.lt.s32 	%p26, %r1, 3;
	add.s32 	%r11, %r2, -8;
	setp.ge.s32 	%p27, %r11, %r33;
	or.pred  	%p28, %p26, %p27;
	@%p28 bra 	$L__BB5_19;
	mul.wide.u32 	%rd20, %r11, 4;
	add.s64 	%rd21, %rd1, %rd20;
	ld.global.nc.f32 	%f82, [%rd21];
	ld.const.f32 	%f83, [_ZN8pygpukit3ops5audio15RESAMPLE_FILTERE+32];
	fma.rn.f32 	%f131, %f82, %f83, %f131;
$L__BB5_19:
	setp.lt.s32 	%p29, %r1, 3;
	add.s32 	%r12, %r2, -7;
	setp.ge.s32 	%p30, %r12, %r33;
	or.pred  	%p31, %p29, %p30;
	@%p31 bra 	$L__BB5_21;
	mul.wide.u32 	%rd22, %r12, 4;
	add.s64 	%rd23, %rd1, %rd22;
	ld.global.nc.f32 	%f84, [%rd23];
	ld.const.f32 	%f85, [_ZN8pygpukit3ops5audio15RESAMPLE_FILTERE+36];
	fma.rn.f32 	%f131, %f84, %f85, %f131;
$L__BB5_21:
	add.s32 	%r13, %r2, -6;
	setp.lt.s32 	%p32, %r1, 2;
	setp.ge.s32 	%p33, %r13, %r33;
	or.pred  	%p34, %p32, %p33;
	@%p34 bra 	$L__BB5_23;
	mul.wide.u32 	%rd24, %r13, 4;
	add.s64 	%rd25, %rd1, %rd24;
	ld.global.nc.f32 	%f86, [%rd25];
	ld.const.f32 	%f87, [_ZN8pygpukit3ops5audio15RESAMPLE_FILTERE+40];
	fma.rn.f32 	%f131, %f86, %f87, %f131;
$L__BB5_23:
	setp.lt.s32 	%p35, %r1, 2;
	add.s32 	%r14, %r2, -5;
	setp.ge.s32 	%p36, %r14, %r33;
	or.pred  	%p37, %p35, %p36;
	@%p37 bra 	$L__BB5_25;
	mul.wide.u32 	%rd26, %r14, 4;
	add.s64 	%rd27, %rd1, %rd26;
	ld.global.nc.f32 	%f88, [%rd27];
	ld.const.f32 	%f89, [_ZN8pygpukit3ops5audio15RESAMPLE_FILTERE+44];
	fma.rn.f32 	%f131, %f88, %f89, %f131;
$L__BB5_25:
	setp.lt.s32 	%p38, %r1, 2;
	add.s32 	%r15, %r2, -4;
	setp.ge.s32 	%p39, %r15, %r33;
	or.pred  	%p40, %p38, %p39;
	@%p40 bra 	$L__BB5_27;
	mul.wide.u32 	%rd28, %r15, 4;
	add.s64 	%rd29, %rd1, %rd28;
	ld.global.nc.f32 	%f90, [%rd29];
	ld.const.f32 	%f91, [_ZN8pygpukit3ops5audio15RESAMPLE_FILTERE+48];
	fma.rn.f32 	%f131, %f90, %f91, %f131;
$L__BB5_27:
	add.s32 	%r16, %r2, -3;
	setp.lt.s32 	%p41, %r1, 1;
	setp.ge.s32 	%p42, %r16, %r33;
	or.pred  	%p43, %p41, %p42;
	@%p43 bra 	$L__BB5_29;
	mul.wide.u32 	%rd30, %r16, 4;
	add.s64 	%rd31, %rd1, %rd30;
	ld.global.nc.f32 	%f92, [%rd31];
	ld.const.f32 	%f93, [_ZN8pygpukit3ops5audio15RESAMPLE_FILTERE+52];
	fma.rn.f32 	%f131, %f92, %f93, %f131;
$L__BB5_29:
	setp.lt.s32 	%p44, %r1, 1;
	add.s32 	%r17, %r2, -2;
	setp.ge.s32 	%p45, %r17, %r33;
	or.pred  	%p46, %p44, %p45;
	@%p46 bra 	$L__BB5_31;
	mul.wide.u32 	%rd32, %r17, 4;
	add.s64 	%rd33, %rd1, %rd32;
	ld.global.nc.f32 	%f94, [%rd33];
	ld.const.f32 	%f95, [_ZN8pygpukit3ops5audio15RESAMPLE_FILTERE+56];
	fma.rn.f32 	%f131, %f94, %f95, %f131;
$L__BB5_31:
	setp.lt.s32 	%p47, %r1, 1;
	setp.gt.s32 	%p48, %r2, %r33;
	or.pred  	%p49, %p47, %p48;
	@%p49 bra 	$L__BB5_33;
	add.s32 	%r38, %r2, -1;
	mul.wide.u32 	%rd34, %r38, 4;
	add.s64 	%rd35, %rd1, %rd34;
	ld.global.nc.f32 	%f96, [%rd35];
	ld.const.f32 	%f97, [_ZN8pygpukit3ops5audio15RESAMPLE_FILTERE+60];
	fma.rn.f32 	%f131, %f96, %f97, %f131;
$L__BB5_33:
	setp.lt.s32 	%p50, %r1, 0;
	setp.ge.s32 	%p51, %r2, %r33;
	or.pred  	%p52, %p50, %p51;
	@%p52 bra 	$L__BB5_35;
	mul.wide.u32 	%rd36, %r2, 4;
	add.s64 	%rd37, %rd1, %rd36;
	ld.global.nc.f32 	%f98, [%rd37];
	ld.const.f32 	%f99, [_ZN8pygpukit3ops5audio15RESAMPLE_FILTERE+64];
	fma.rn.f32 	%f131, %f98, %f99, %f131;
$L__BB5_35:
	setp.lt.s32 	%p53, %r1, 0;
	add.s32 	%r18, %r2, 1;
	setp.ge.s32 	%p54, %r18, %r33;
	or.pred  	%p55, %p53, %p54;
	@%p55 bra 	$L__BB5_37;
	mul.wide.u32 	%rd38, %r18, 4;
	add.s64 	%rd39, %rd1, %rd38;
	ld.global.nc.f32 	%f100, [%rd39];
	ld.const.f32 	%f101, [_ZN8pygpukit3ops5audio15RESAMPLE_FILTERE+68];
	fma.rn.f32 	%f131, %f100, %f101, %f131;
$L__BB5_37:
	setp.lt.s32 	%p56, %r1, 0;
	add.s32 	%r19, %r2, 2;
	setp.ge.s32 	%p57, %r19, %r33;
	or.pred  	%p58, %p56, %p57;
	@%p58 bra 	$L__BB5_39;
	mul.wide.u32 	%rd40, %r19, 4;
	add.s64 	%rd41, %rd1, %rd40;
	ld.global.nc.f32 	%f102, [%rd41];
	ld.const.f32 	%f103, [_ZN8pygpukit3ops5audio15RESAMPLE_FILTERE+72];
	fma.rn.f32 	%f131, %f102, %f103, %f131;
$L__BB5_39:
	add.s32 	%r20, %r2, 3;
	setp.lt.s32 	%p59, %r1, -1;
	setp.ge.s32 	%p60, %r20, %r33;
	or.pred  	%p61, %p59, %p60;
	@%p61 bra 	$L__BB5_41;
	mul.wide.u32 	%rd42, %r20, 4;
	add.s64 	%rd43, %rd1, %rd42;
	ld.global.nc.f32 	%f104, [%rd43];
	ld.const.f32 	%f105, [_ZN8pygpukit3ops5audio15RESAMPLE_FILTERE+76];
	fma.rn.f32 	%f131, %f104, %f105, %f131;
$L__BB5_41:
	setp.lt.s32 	%p62, %r1, -1;
	add.s32 	%r21, %r2, 4;
	setp.ge.s32 	%p63, %r21, %r33;
	or.pred  	%p64, %p62, %p63;
	@%p64 bra 	$L__BB5_43;
	mul.wide.u32 	%rd44, %r21, 4;
	add.s64 	%rd45, %rd1, %rd44;
	ld.global.nc.f32 	%f106, [%rd45];
	ld.const.f32 	%f107, [_ZN8pygpukit3ops5audio15RESAMPLE_FILTERE+80];
	fma.rn.f32 	%f131, %f106, %f107, %f131;
$L__BB5_43:
	setp.lt.s32 	%p65, %r1, -1;
	add.s32 	%r22, %r2, 5;
	setp.ge.s32 	%p66, %r22, %r33;
	or.pred  	%p67, %p65, %p66;
	@%p67 bra 	$L__BB5_45;
	mul.wide.u32 	%rd46, %r22, 4;
	add.s64 	%rd47, %rd1, %rd46;
	ld.global.nc.f32 	%f108, [%rd47];
	ld.const.f32 	%f109, [_ZN8pygpukit3ops5audio15RESAMPLE_FILTERE+84];
	fma.rn.f32 	%f131, %f108, %f109, %f131;
$L__BB5_45:
	add.s32 	%r23, %r2, 6;
	setp.lt.s32 	%p68, %r1, -2;
	setp.ge.s32 	%p69, %r23, %r33;
	or.pred  	%p70, %p68, %p69;
	@%p70 bra 	$L__BB5_47;
	mul.wide.u32 	%rd48, %r23, 4;
	add.s64 	%rd49, %rd1, %rd48;
	ld.global.nc.f32 	%f110, [%rd49];
	ld.const.f32 	%f111, [_ZN8pygpukit3ops5audio15RESAMPLE_FILTERE+88];
	fma.rn.f32 	%f131, %f110, %f111, %f131;
$L__BB5_47:
	setp.lt.s32 	%p71, %r1, -2;
	add.s32 	%r24, %r2, 7;
	setp.ge.s32 	%p72, %r24, %r33;
	or.pred  	%p73, %p71, %p72;
	@%p73 bra 	$L__BB5_49;
	mul.wide.u32 	%rd50, %r24, 4;
	add.s64 	%rd51, %rd1, %rd50;
	ld.global.nc.f32 	%f112, [%rd51];
	ld.const.f32 	%f113, [_ZN8pygpukit3ops5audio15RESAMPLE_FILTERE+92];
	fma.rn.f32 	%f131, %f112, %f113, %f131;
$L__BB5_49:
	setp.lt.s32 	%p74, %r1, -2;
	add.s32 	%r25, %r2, 8;
	setp.ge.s32 	%p75, %r25, %r33;
	or.pred  	%p76, %p74, %p75;
	@%p76 bra 	$L__BB5_51;
	mul.wide.u32 	%rd52, %r25, 4;
	add.s64 	%rd53, %rd1, %rd52;
	ld.global.nc.f32 	%f114, [%rd53];
	ld.const.f32 	%f115, [_ZN8pygpukit3ops5audio15RESAMPLE_FILTERE+96];
	fma.rn.f32 	%f131, %f114, %f115, %f131;
$L__BB5_51:
	add.s32 	%r26, %r2, 9;
	setp.lt.s32 	%p77, %r1, -3;
	setp.ge.s32 	%p78, %r26, %r33;
	or.pred  	%p79, %p77, %p78;
	@%p79 bra 	$L__BB5_53;
	mul.wide.u32 	%rd54, %r26, 4;
	add.s64 	%rd55, %rd1, %rd54;
	ld.global.nc.f32 	%f116, [%rd55];
	ld.const.f32 	%f117, [_ZN8pygpukit3ops5audio15RESAMPLE_FILTERE+100];
	fma.rn.f32 	%f131, %f116, %f117, %f131;
$L__BB5_53:
	setp.lt.s32 	%p80, %r1, -3;
	add.s32 	%r27, %r2, 10;
	setp.ge.s32 	%p81, %r27, %r33;
	or.pred  	%p82, %p80, %p81;
	@%p82 bra 	$L__BB5_55;
	mul.wide.u32 	%rd56, %r27, 4;
	add.s64 	%rd57, %rd1, %rd56;
	ld.global.nc.f32 	%f118, [%rd57];
	ld.const.f32 	%f119, [_ZN8pygpukit3ops5audio15RESAMPLE_FILTERE+104];
	fma.rn.f32 	%f131, %f118, %f119, %f131;
$L__BB5_55:
	setp.lt.s32 	%p83, %r1, -3;
	add.s32 	%r28, %r2, 11;
	setp.ge.s32 	%p84, %r28, %r33;
	or.pred  	%p85, %p83, %p84;
	@%p85 bra 	$L__BB5_57;
	mul.wide.u32 	%rd58, %r28, 4;
	add.s64 	%rd59, %rd1, %rd58;
	ld.global.nc.f32 	%f120, [%rd59];
	ld.const.f32 	%f121, [_ZN8pygpukit3ops5audio15RESAMPLE_FILTERE+108];
	fma.rn.f32 	%f131, %f120, %f121, %f131;
$L__BB5_57:
	add.s32 	%r29, %r2, 12;
	setp.lt.s32 	%p86, %r1, -4;
	setp.ge.s32 	%p87, %r29, %r33;
	or.pred  	%p88, %p86, %p87;
	@%p88 bra 	$L__BB5_59;
	mul.wide.u32 	%rd60, %r29, 4;
	add.s64 	%rd61, %rd1, %rd60;
	ld.global.nc.f32 	%f122, [%rd61];
	ld.const.f32 	%f123, [_ZN8pygpukit3ops5audio15RESAMPLE_FILTERE+112];
	fma.rn.f32 	%f131, %f122, %f123, %f131;
$L__BB5_59:
	setp.lt.s32 	%p89, %r1, -4;
	add.s32 	%r30, %r2, 13;
	setp.ge.s32 	%p90, %r30, %r33;
	or.pred  	%p91, %p89, %p90;
	@%p91 bra 	$L__BB5_61;
	mul.wide.u32 	%rd62, %r30, 4;
	add.s64 	%rd63, %rd1, %rd62;
	ld.global.nc.f32 	%f124, [%rd63];
	ld.const.f32 	%f125, [_ZN8pygpukit3ops5audio15RESAMPLE_FILTERE+116];
	fma.rn.f32 	%f131, %f124, %f125, %f131;
$L__BB5_61:
	setp.lt.s32 	%p92, %r1, -4;
	add.s32 	%r31, %r2, 14;
	setp.ge.s32 	%p93, %r31, %r33;
	or.pred  	%p94, %p92, %p93;
	@%p94 bra 	$L__BB5_63;
	mul.wide.u32 	%rd64, %r31, 4;
	add.s64 	%rd65, %rd1, %rd64;
	ld.global.nc.f32 	%f126, [%rd65];
	ld.const.f32 	%f127, [_ZN8pygpukit3ops5audio15RESAMPLE_FILTERE+120];
	fma.rn.f32 	%f131, %f126, %f127, %f131;
$L__BB5_63:
	add.s32 	%r32, %r2, 15;
	setp.lt.s32 	%p95, %r1, -5;
	setp.ge.s32 	%p96, %r32, %r33;
	or.pred  	%p97, %p95, %p96;
	@%p97 bra 	$L__BB5_65;
	mul.wide.u32 	%rd66, %r32, 4;
	add.s64 	%rd67, %rd1, %rd66;
	ld.global.nc.f32 	%f128, [%rd67];
	ld.const.f32 	%f129, [_ZN8pygpukit3ops5audio15RESAMPLE_FILTERE+124];
	fma.rn.f32 	%f131, %f128, %f129, %f131;
$L__BB5_65:
	cvta.to.global.u64 	%rd68, %rd2;
	mul.wide.s32 	%rd69, %r1, 4;
	add.s64 	%rd70, %rd68, %rd69;
	st.global.f32 	[%rd70], %f131;
$L__BB5_66:
	ret;

}
	// .globl	_ZN8pygpukit3ops5audio24ring_buffer_write_kernelEPKfPfiii
.visible .entry _ZN8pygpukit3ops5audio24ring_buffer_write_kernelEPKfPfiii(
	.param .u64 .ptr .align 1 _ZN8pygpukit3ops5audio24ring_buffer_write_kernelEPKfPfiii_param_0,
	.param .u64 .ptr .align 1 _ZN8pygpukit3ops5audio24ring_buffer_write_kernelEPKfPfiii_param_1,
	.param .u32 _ZN8pygpukit3ops5audio24ring_buffer_write_kernelEPKfPfiii_param_2,
	.param .u32 _ZN8pygpukit3ops5audio24ring_buffer_write_kernelEPKfPfiii_param_3,
	.param .u32 _ZN8pygpukit3ops5audio24ring_buffer_write_kernelEPKfPfiii_param_4
)
{
	.reg .pred 	%p<2>;
	.reg .b32 	%r<10>;
	.reg .b32 	%f<2>;
	.reg .b64 	%rd<9>;

	ld.param.u64 	%rd1, [_ZN8pygpukit3ops5audio24ring_buffer_write_kernelEPKfPfiii_param_0];
	ld.param.u64 	%rd2, [_ZN8pygpukit3ops5audio24ring_buffer_write_kernelEPKfPfiii_param_1];
	ld.param.u32 	%r2, [_ZN8pygpukit3ops5audio24ring_buffer_write_kernelEPKfPfiii_param_2];
	ld.param.u32 	%r3, [_ZN8pygpukit3ops5audio24ring_buffer_write_kernelEPKfPfiii_param_3];
	ld.param.u32 	%r4, [_ZN8pygpukit3ops5audio24ring_buffer_write_kernelEPKfPfiii_param_4];
	mov.u32 	%r5, %ctaid.x;
	mov.u32 	%r6, %ntid.x;
	mov.u32 	%r7, %tid.x;
	mad.lo.s32 	%r1, %r5, %r6, %r7;
	setp.ge.s32 	%p1, %r1, %r4;
	@%p1 bra 	$L__BB6_2;
	cvta.to.global.u64 	%rd3, %rd1;
	cvta.to.global.u64 	%rd4, %rd2;
	add.s32 	%r8, %r3, %r1;
	rem.s32 	%r9, %r8, %r2;
	mul.wide.s32 	%rd5, %r1, 4;
	add.s64 	%rd6, %rd3, %rd5;
	ld.global.nc.f32 	%f1, [%rd6];
	mul.wide.s32 	%rd7, %r9, 4;
	add.s64 	%rd8, %rd4, %rd7;
	st.global.f32 	[%rd8], %f1;
$L__BB6_2:
	ret;

}
	// .globl	_ZN8pygpukit3ops5audio23ring_buffer_read_kernelEPKfPfiii
.visible .entry _ZN8pygpukit3ops5audio23ring_buffer_read_kernelEPKfPfiii(
	.param .u64 .ptr .align 1 _ZN8pygpukit3ops5audio23ring_buffer_read_kernelEPKfPfiii_param_0,
	.param .u64 .ptr .align 1 _ZN8pygpukit3ops5audio23ring_buffer_read_kernelEPKfPfiii_param_1,
	.param .u32 _ZN8pygpukit3ops5audio23ring_buffer_read_kernelEPKfPfiii_param_2,
	.param .u32 _ZN8pygpukit3ops5audio23ring_buffer_read_kernelEPKfPfiii_param_3,
	.param .u32 _ZN8pygpukit3ops5audio23ring_buffer_read_kernelEPKfPfiii_param_4
)
{
	.reg .pred 	%p<2>;
	.reg .b32 	%r<10>;
	.reg .b32 	%f<2>;
	.reg .b64 	%rd<9>;

	ld.param.u64 	%rd1, [_ZN8pygpukit3ops5audio23ring_buffer_read_kernelEPKfPfiii_param_0];
	ld.param.u64 	%rd2, [_ZN8pygpukit3ops5audio23ring_buffer_read_kernelEPKfPfiii_param_1];
	ld.param.u32 	%r2, [_ZN8pygpukit3ops5audio23ring_buffer_read_kernelEPKfPfiii_param_2];
	ld.param.u32 	%r3, [_ZN8pygpukit3ops5audio23ring_buffer_read_kernelEPKfPfiii_param_3];
	ld.param.u32 	%r4, [_ZN8pygpukit3ops5audio23ring_buffer_read_kernelEPKfPfiii_param_4];
	mov.u32 	%r5, %ctaid.x;
	mov.u32 	%r6, %ntid.x;
	mov.u32 	%r7, %tid.x;
	mad.lo.s32 	%r1, %r5, %r6, %r7;
	setp.ge.s32 	%p1, %r1, %r4;
	@%p1 bra 	$L__BB7_2;
	cvta.to.global.u64 	%rd3, %rd1;
	cvta.to.global.u64 	%rd4, %rd2;
	add.s32 	%r8, %r3, %r1;
	rem.s32 	%r9, %r8, %r2;
	mul.wide.s32 	%rd5, %r9, 4;
	add.s64 	%rd6, %rd3, %rd5;
	ld.global.nc.f32 	%f1, [%rd6];
	mul.wide.s32 	%rd7, %r1, 4;
	add.s64 	%rd8, %rd4, %rd7;
	st.global.f32 	[%rd8], %f1;
$L__BB7_2:
	ret;

}
	// .globl	_ZN8pygpukit3ops5audio24apply_hann_window_kernelEPfi
.visible .entry _ZN8pygpukit3ops5audio24apply_hann_window_kernelEPfi(
	.param .u64 .ptr .align 1 _ZN8pygpukit3ops5audio24apply_hann_window_kernelEPfi_param_0,
	.param .u32 _ZN8pygpukit3ops5audio24apply_hann_window_kernelEPfi_param_1
)
{
	.local .align 4 .b8 	__local_depot8[28];
	.reg .b64 	%SP;
	.reg .b64 	%SPL;
	.reg .pred 	%p<10>;
	.reg .b32 	%r<47>;
	.reg .b32 	%f<36>;
	.reg .b64 	%rd<25>;
	.reg .b64 	%fd<3>;

	mov.u64 	%SPL, __local_depot8;
	ld.param.u64 	%rd9, [_ZN8pygpukit3ops5audio24apply_hann_window_kernelEPfi_param_0];
	ld.param.u32 	%r16, [_ZN8pygpukit3ops5audio24apply_hann_window_kernelEPfi_param_1];
	add.u64 	%rd1, %SPL, 0;
	mov.u32 	%r17, %ctaid.x;
	mov.u32 	%r18, %ntid.x;
	mov.u32 	%r19, %tid.x;
	mad.lo.s32 	%r1, %r17, %r18, %r19;
	setp.ge.s32 	%p1, %r1, %r16;
	@%p1 bra 	$L__BB8_10;
	cvt.rn.f32.s32 	%f7, %r1;
	add.s32 	%r20, %r16, -1;
	cvt.rn.f32.s32 	%f8, %r20;
	mul.f32 	%f9, %f7, 0f40C90FDB;
	div.rn.f32 	%f1, %f9, %f8;
	mul.f32 	%f10, %f1, 0f3F22F983;
	cvt.rni.s32.f32 	%r46, %f10;
	cvt.rn.f32.s32 	%f11, %r46;
	fma.rn.f32 	%f12, %f11, 0fBFC90FDA, %f1;
	fma.rn.f32 	%f13, %f11, 0fB3A22168, %f12;
	fma.rn.f32 	%f35, %f11, 0fA7C234C5, %f13;
	abs.f32 	%f3, %f1;
	setp.ltu.f32 	%p2, %f3, 0f47CE4780;
	@%p2 bra 	$L__BB8_9;
	setp.neu.f32 	%p3, %f3, 0f7F800000;
	@%p3 bra 	$L__BB8_4;
	mov.f32 	%f16, 0f00000000;
	mul.rn.f32 	%f35, %f1, %f16;
	mov.b32 	%r46, 0;
	bra.uni 	$L__BB8_9;
$L__BB8_4:
	mov.b32 	%r3, %f1;
	shl.b32 	%r22, %r3, 8;
	or.b32  	%r4, %r22, -2147483648;
	mov.b64 	%rd24, 0;
	mov.b32 	%r43, 0;
	mov.u64 	%rd22, __cudart_i2opi_f;
	mov.u64 	%rd23, %rd1;
$L__BB8_5:
	.pragma "nounroll";
	ld.global.nc.u32 	%r23, [%rd22];
	mad.wide.u32 	%rd13, %r23, %r4, %rd24;
	shr.u64 	%rd24, %rd13, 32;
	st.local.u32 	[%rd23], %rd13;
	add.s32 	%r43, %r43, 1;
	add.s64 	%rd23, %rd23, 4;
	add.s64 	%rd22, %rd22, 4;
	setp.ne.s32 	%p4, %r43, 6;
	@%p4 bra 	$L__BB8_5;
	shr.u32 	%r24, %r3, 23;
	st.local.u32 	[%rd1+24], %rd24;
	and.b32  	%r7, %r24, 31;
	and.b32  	%r25, %r24, 224;
	add.s32 	%r26, %r25, -128;
	shr.u32 	%r27, %r26, 5;
	mul.wide.u32 	%rd14, %r27, 4;
	sub.s64 	%rd8, %rd1, %rd14;
	ld.local.u32 	%r44, [%rd8+24];
	ld.local.u32 	%r45, [%rd8+20];
	setp.eq.s32 	%p5, %r7, 0;
	@%p5 bra 	$L__BB8_8;
	shf.l.wrap.b32 	%r44, %r45, %r44, %r7;
	ld.local.u32 	%r28, [%rd8+16];
	shf.l.wrap.b32 	%r45, %r28, %r45, %r7;
$L__BB8_8:
	shr.u32 	%r29, %r44, 30;
	shf.l.wrap.b32 	%r30, %r45, %r44, 2;
	shl.b32 	%r31, %r45, 2;
	shr.u32 	%r32, %r30, 31;
	add.s32 	%r33, %r32, %r29;
	neg.s32 	%r34, %r33;
	setp.lt.s32 	%p6, %r3, 0;
	selp.b32 	%r46, %r34, %r33, %p6;
	xor.b32  	%r35, %r30, %r3;
	shr.s32 	%r36, %r30, 31;
	xor.b32  	%r37, %r36, %r30;
	xor.b32  	%r38, %r36, %r31;
	cvt.u64.u32 	%rd15, %r37;
	shl.b64 	%rd16, %rd15, 32;
	cvt.u64.u32 	%rd17, %r38;
	or.b64  	%rd18, %rd16, %rd17;
	cvt.rn.f64.s64 	%fd1, %rd18;
	mul.f64 	%fd2, %fd1, 0d3BF921FB54442D19;
	cvt.rn.f32.f64 	%f14, %fd2;
	neg.f32 	%f15, %f14;
	setp.lt.s32 	%p7, %r35, 0;
	selp.f32 	%f35, %f15, %f14, %p7;
$L__BB8_9:
	add.s32 	%r40, %r46, 1;
	mul.rn.f32 	%f17, %f35, %f35;
	and.b32  	%r41, %r46, 1;
	setp.eq.b32 	%p8, %r41, 1;
	selp.f32 	%f18, %f35, 0f3F800000, %p8;
	fma.rn.f32 	%f19, %f17, %f18, 0f00000000;
	fma.rn.f32 	%f20, %f17, 0f37CBAC00, 0fBAB607ED;
	selp.f32 	%f21, 0fB94D4153, %f20, %p8;
	selp.f32 	%f22, 0f3C0885E4, 0f3D2AAABB, %p8;
	fma.rn.f32 	%f23, %f21, %f17, %f22;
	selp.f32 	%f24, 0fBE2AAAA8, 0fBEFFFFFF, %p8;
	fma.rn.f32 	%f25, %f23, %f17, %f24;
	fma.rn.f32 	%f26, %f25, %f19, %f18;
	and.b32  	%r42, %r40, 2;
	setp.eq.s32 	%p9, %r42, 0;
	mov.f32 	%f27, 0f00000000;
	sub.f32 	%f28, %f27, %f26;
	selp.f32 	%f29, %f26, %f28, %p9;
	mov.f32 	%f30, 0f3F800000;
	sub.f32 	%f31, %f30, %f29;
	mul.f32 	%f32, %f31, 0f3F000000;
	cvta.to.global.u64 	%rd19, %rd9;
	mul.wide.s32 	%rd20, %r1, 4;
	add.s64 	%rd21, %rd19, %rd20;
	ld.global.f32 	%f33, [%rd21];
	mul.f32 	%f34, %f33, %f32;
	st.global.f32 	[%rd21], %f34;
$L__BB8_10:
	ret;

}
	// .globl	_ZN8pygpukit3ops5audio18overlap_add_kernelEPKfPfii
.visible .entry _ZN8pygpukit3ops5audio18overlap_add_kernelEPKfPfii(
	.param .u64 .ptr .align 1 _ZN8pygpukit3ops5audio18overlap_add_kernelEPKfPfii_param_0,
	.param .u64 .ptr .align 1 _ZN8pygpukit3ops5audio18overlap_add_kernelEPKfPfii_param_1,
	.param .u32 _ZN8pygpukit3ops5audio18overlap_add_kernelEPKfPfii_param_2,
	.param .u32 _ZN8pygpukit3ops5audio18overlap_add_kernelEPKfPfii_param_3
)
{
	.reg .pred 	%p<2>;
	.reg .b32 	%r<8>;
	.reg .b32 	%f<3>;
	.reg .b64 	%rd<9>;

	ld.param.u64 	%rd1, [_ZN8pygpukit3ops5audio18overlap_add_kernelEPKfPfii_param_0];
	ld.param.u64 	%rd2, [_ZN8pygpukit3ops5audio18overlap_add_kernelEPKfPfii_param_1];
	ld.param.u32 	%r2, [_ZN8pygpukit3ops5audio18overlap_add_kernelEPKfPfii_param_2];
	ld.param.u32 	%r3, [_ZN8pygpukit3ops5audio18overlap_add_kernelEPKfPfii_param_3];
	mov.u32 	%r4, %ctaid.x;
	mov.u32 	%r5, %ntid.x;
	mov.u32 	%r6, %tid.x;
	mad.lo.s32 	%r1, %r4, %r5, %r6;
	setp.ge.s32 	%p1, %r1, %r3;
	@%p1 bra 	$L__BB9_2;
	cvta.to.global.u64 	%rd3, %rd1;
	cvta.to.global.u64 	%rd4, %rd2;
	add.s32 	%r7, %r2, %r1;
	mul.wide.s32 	%rd5, %r7, 4;
	add.s64 	%rd6, %rd4, %rd5;
	mul.wide.s32 	%rd7, %r1, 4;
	add.s64 	%rd8, %rd3, %rd7;
	ld.global.nc.f32 	%f1, [%rd8];
	atom.global.add.f32 	%f2, [%rd6], %f1;
$L__BB9_2:
	ret;

}
	// .globl	_ZN8pygpukit3ops5audio23vad_frame_energy_kernelEPKfPfiiii
.visible .entry _ZN8pygpukit3ops5audio23vad_frame_energy_kernelEPKfPfiiii(
	.param .u64 .ptr .align 1 _ZN8pygpukit3ops5audio23vad_frame_energy_kernelEPKfPfiiii_param_0,
	.param .u64 .ptr .align 1 _ZN8pygpukit3ops5audio23vad_frame_energy_kernelEPKfPfiiii_param_1,
	.param .u32 _ZN8pygpukit3ops5audio23vad_frame_energy_kernelEPKfPfiiii_param_2,
	.param .u32 _ZN8pygpukit3ops5audio23vad_frame_energy_kernelEPKfPfiiii_param_3,
	.param .u32 _ZN8pygpukit3ops5audio23vad_frame_energy_kernelEPKfPfiiii_param_4,
	.param .u32 _ZN8pygpukit3ops5audio23vad_frame_energy_kernelEPKfPfiiii_param_5
)
{
	.reg .pred 	%p<9>;
	.reg .b32 	%r<22>;
	.reg .b32 	%f<18>;
	.reg .b64 	%rd<9>;

	ld.param.u64 	%rd2, [_ZN8pygpukit3ops5audio23vad_frame_energy_kernelEPKfPfiiii_param_0];
	ld.param.u64 	%rd3, [_ZN8pygpukit3ops5audio23vad_frame_energy_kernelEPKfPfiiii_param_1];
	ld.param.u32 	%r12, [_ZN8pygpukit3ops5audio23vad_frame_energy_kernelEPKfPfiiii_param_2];
	ld.param.u32 	%r13, [_ZN8pygpukit3ops5audio23vad_frame_energy_kernelEPKfPfiiii_param_3];
	ld.param.u32 	%r14, [_ZN8pygpukit3ops5audio23vad_frame_energy_kernelEPKfPfiiii_param_4];
	ld.param.u32 	%r15, [_ZN8pygpukit3ops5audio23vad_frame_energy_kernelEPKfPfiiii_param_5];
	mov.u32 	%r1, %ctaid.x;
	setp.ge.s32 	%p1, %r1, %r15;
	@%p1 bra 	$L__BB10_12;
	mov.u32 	%r2, %tid.x;
	setp.ge.s32 	%p2, %r2, %r13;
	mov.f32 	%f16, 0f00000000;
	@%p2 bra 	$L__BB10_6;
	mov.u32 	%r3, %ntid.x;
	cvta.to.global.u64 	%rd1, %rd2;
	mul.lo.s32 	%r4, %r14, %r1;
	mov.f32 	%f16, 0f00000000;
	mov.u32 	%r20, %r2;
$L__BB10_3:
	add.s32 	%r6, %r20, %r4;
	setp.ge.s32 	%p3, %r6, %r12;
	@%p3 bra 	$L__BB10_5;
	mul.wide.s32 	%rd4, %r6, 4;
	add.s64 	%rd5, %rd1, %rd4;
	ld.global.nc.f32 	%f7, [%rd5];
	fma.rn.f32 	%f16, %f7, %f7, %f16;
$L__BB10_5:
	add.s32 	%r20, %r20, %r3;
	setp.lt.s32 	%p4, %r20, %r13;
	@%p4 bra 	$L__BB10_3;
$L__BB10_6:
	shl.b32 	%r16, %r2, 2;
	mov.u32 	%r17, _ZN8pygpukit3ops5audio5sdataE;
	add.s32 	%r8, %r17, %r16;
	st.shared.f32 	[%r8], %f16;
	bar.sync 	0;
	mov.u32 	%r21, %ntid.x;
	setp.lt.u32 	%p5, %r21, 2;
	@%p5 bra 	$L__BB10_10;
$L__BB10_7:
	shr.u32 	%r11, %r21, 1;
	setp.ge.u32 	%p6, %r2, %r11;
	@%p6 bra 	$L__BB10_9;
	shl.b32 	%r18, %r11, 2;
	add.s32 	%r19, %r8, %r18;
	ld.shared.f32 	%f8, [%r19];
	ld.shared.f32 	%f9, [%r8];
	add.f32 	%f10, %f8, %f9;
	st.shared.f32 	[%r8], %f10;
$L__BB10_9:
	bar.sync 	0;
	setp.gt.u32 	%p7, %r21, 3;
	mov.u32 	%r21, %r11;
	@%p7 bra 	$L__BB10_7;
$L__BB10_10:
	setp.ne.s32 	%p8, %r2, 0;
	@%p8 bra 	$L__BB10_12;
	ld.shared.f32 	%f11, [_ZN8pygpukit3ops5audio5sdataE];
	cvt.rn.f32.s32 	%f12, %r13;
	div.rn.f32 	%f13, %f11, %f12;
	sqrt.rn.f32 	%f14, %f13;
	cvta.to.global.u64 	%rd6, %rd3;
	mul.wide.u32 	%rd7, %r1, 4;
	add.s64 	%rd8, %rd6, %rd7;
	st.global.f32 	[%rd8], %f14;
$L__BB10_12:
	ret;

}
	// .globl	_ZN8pygpukit3ops5audio24vad_zero_crossing_kernelEPKfPfiiii
.visible .entry _ZN8pygpukit3ops5audio24vad_zero_crossing_kernelEPKfPfiiii(
	.param .u64 .ptr .align 1 _ZN8pygpukit3ops5audio24vad_zero_crossing_kernelEPKfPfiiii_param_0,
	.param .u64 .ptr .align 1 _ZN8pygpukit3ops5audio24vad_zero_crossing_kernelEPKfPfiiii_param_1,
	.param .u32 _ZN8pygpukit3ops5audio24vad_zero_crossing_kernelEPKfPfiiii_param_2,
	.param .u32 _ZN8pygpukit3ops5audio24vad_zero_crossing_kernelEPKfPfiiii_param_3,
	.param .u32 _ZN8pygpukit3ops5audio24vad_zero_crossing_kernelEPKfPfiiii_param_4,
	.param .u32 _ZN8pygpukit3ops5audio24vad_zero_crossing_kernelEPKfPfiiii_param_5
)
{
	.reg .pred 	%p<16>;
	.reg .b32 	%r<38>;
	.reg .b32 	%f<8>;
	.reg .b64 	%rd<9>;

	ld.param.u64 	%rd2, [_ZN8pygpukit3ops5audio24vad_zero_crossing_kernelEPKfPfiiii_param_0];
	ld.param.u64 	%rd3, [_ZN8pygpukit3ops5audio24vad_zero_crossing_kernelEPKfPfiiii_param_1];
	ld.param.u32 	%r17, [_ZN8pygpukit3ops5audio24vad_zero_crossing_kernelEPKfPfiiii_param_2];
	ld.param.u32 	%r18, [_ZN8pygpukit3ops5audio24vad_zero_crossing_kernelEPKfPfiiii_param_3];
	ld.param.u32 	%r19, [_ZN8pygpukit3ops5audio24vad_zero_crossing_kernelEPKfPfiiii_param_4];
	ld.param.u32 	%r20, [_ZN8pygpukit3ops5audio24vad_zero_crossing_kernelEPKfPfiiii_param_5];
	mov.u32 	%r1, %ctaid.x;
	setp.ge.s32 	%p1, %r1, %r20;
	@%p1 bra 	$L__BB11_12;
	mov.u32 	%r2, %tid.x;
	add.s32 	%r3, %r18, -1;
	setp.ge.s32 	%p2, %r2, %r3;
	mov.b32 	%r35, 0;
	@%p2 bra 	$L__BB11_6;
	mov.u32 	%r4, %ntid.x;
	cvta.to.global.u64 	%rd1, %rd2;
	mul.lo.s32 	%r5, %r19, %r1;
	mov.b32 	%r35, 0;
	mov.u32 	%r33, %r2;
$L__BB11_3:
	add.s32 	%r8, %r33, %r5;
	add.s32 	%r23, %r8, 1;
	setp.ge.s32 	%p3, %r23, %r17;
	@%p3 bra 	$L__BB11_5;
	mul.wide.s32 	%rd4, %r8, 4;
	add.s64 	%rd5, %rd1, %rd4;
	ld.global.nc.f32 	%f1, [%rd5];
	ld.global.nc.f32 	%f3, [%rd5+4];
	setp.ge.f32 	%p4, %f1, 0f00000000;
	setp.lt.f32 	%p5, %f3, 0f00000000;
	and.pred  	%p6, %p4, %p5;
	setp.lt.f32 	%p7, %f1, 0f00000000;
	setp.ge.f32 	%p8, %f3, 0f00000000;
	and.pred  	%p9, %p7, %p8;
	or.pred  	%p10, %p6, %p9;
	selp.u32 	%r24, 1, 0, %p10;
	add.s32 	%r35, %r35, %r24;
$L__BB11_5:
	add.s32 	%r33, %r33, %r4;
	setp.lt.s32 	%p11, %r33, %r3;
	@%p11 bra 	$L__BB11_3;
$L__BB11_6:
	shl.b32 	%r25, %r2, 2;
	mov.u32 	%r26, _ZN8pygpukit3ops5audio9sdata_intE;
	add.s32 	%r13, %r26, %r25;
	st.shared.u32 	[%r13], %r35;
	bar.sync 	0;
	mov.u32 	%r37, %ntid.x;
	setp.lt.u32 	%p12, %r37, 2;
	@%p12 bra 	$L__BB11_10;
$L__BB11_7:
	shr.u32 	%r16, %r37, 1;
	setp.ge.u32 	%p13, %r2, %r16;
	@%p13 bra 	$L__BB11_9;
	shl.b32 	%r27, %r16, 2;
	add.s32 	%r28, %r13, %r27;
	ld.shared.u32 	%r29, [%r28];
	ld.shared.u32 	%r30, [%r13];
	add.s32 	%r31, %r30, %r29;
	st.shared.u32 	[%r13], %r31;
$L__BB11_9:
	bar.sync 	0;
	setp.gt.u32 	%p14, %r37, 3;
	mov.u32 	%r37, %r16;
	@%p14 bra 	$L__BB11_7;
$L__BB11_10:
	setp.ne.s32 	%p15, %r2, 0;
	@%p15 bra 	$L__BB11_12;
	ld.shared.u32 	%r32, [_ZN8pygpukit3ops5audio9sdata_intE];
	cvt.rn.f32.s32 	%f5, %r32;
	cvt.rn.f32.s32 	%f6, %r3;
	div.rn.f32 	%f7, %f5, %f6;
	cvta.to.global.u64 	%rd6, %rd3;
	mul.wide.u32 	%rd7, %r1, 4;
	add.s64 	%rd8, %rd6, %rd7;
	st.global.f32 	[%rd8], %f7;
$L__BB11_12:
	ret;

}
	// .globl	_ZN8pygpukit3ops5audio19vad_decision_kernelEPKfS3_Piifff
.visible .entry _ZN8pygpukit3ops5audio19vad_decision_kernelEPKfS3_Piifff(
	.param .u64 .ptr .align 1 _ZN8pygpukit3ops5audio19vad_decision_kernelEPKfS3_Piifff_param_0,
	.param .u64 .ptr .align 1 _ZN8pygpukit3ops5audio19vad_decision_kernelEPKfS3_Piifff_param_1,
	.param .u64 .ptr .align 1 _ZN8pygpukit3ops5audio19vad_decision_kernelEPKfS3_Piifff_param_2,
	.param .u32 _ZN8pygpukit3ops5audio19vad_decision_kernelEPKfS3_Piifff_param_3,
	.param .f32 _ZN8pygpukit3ops5audio19vad_decision_kernelEPKfS3_Piifff_param_4,
	.param .f32 _ZN8pygpukit3ops5audio19vad_decision_kernelEPKfS3_Piifff_param_5,
	.param .f32 _ZN8pygpukit3ops5audio19vad_decision_kernelEPKfS3_Piifff_param_6
)
{
	.reg .pred 	%p<7>;
	.reg .b32 	%r<11>;
	.reg .b32 	%f<6>;
	.reg .b64 	%rd<12>;

	ld.param.u64 	%rd1, [_ZN8pygpukit3ops5audio19vad_decision_kernelEPKfS3_Piifff_param_0];
	ld.param.u64 	%rd2, [_ZN8pygpukit3ops5audio19vad_decision_kernelEPKfS3_Piifff_param_1];
	ld.param.u64 	%rd3, [_ZN8pygpukit3ops5audio19vad_decision_kernelEPKfS3_Piifff_param_2];
	ld.param.u32 	%r4, [_ZN8pygpukit3ops5audio19vad_decision_kernelEPKfS3_Piifff_param_3];
	ld.param.f32 	%f2, [_ZN8pygpukit3ops5audio19vad_decision_kernelEPKfS3_Piifff_param_4];
	ld.param.f32 	%f3, [_ZN8pygpukit3ops5audio19vad_decision_kernelEPKfS3_Piifff_param_5];
	ld.param.f32 	%f4, [_ZN8pygpukit3ops5audio19vad_decision_kernelEPKfS3_Piifff_param_6];
	mov.u32 	%r5, %ctaid.x;
	mov.u32 	%r6, %ntid.x;
	mov.u32 	%r7, %tid.x;
	mad.lo.s32 	%r1, %r5, %r6, %r7;
	setp.ge.s32 	%p1, %r1, %r4;
	@%p1 bra 	$L__BB12_5;
	cvta.to.global.u64 	%rd4, %rd1;
	cvta.to.global.u64 	%rd5, %rd2;
	mul.wide.s32 	%rd6, %r1, 4;
	add.s64 	%rd7, %rd4, %rd6;
	ld.global.nc.f32 	%f5, [%rd7];
	add.s64 	%rd8, %rd5, %rd6;
	ld.global.nc.f32 	%f1, [%rd8];
	setp.leu.f32 	%p2, %f5, %f2;
	mov.b32 	%r10, 0;
	@%p2 bra 	$L__BB12_4;
	setp.ge.f32 	%p3, %f1, %f3;
	setp.le.f32 	%p4, %f1, %f4;
	and.pred  	%p5, %p3, %p4;
	mov.b32 	%r10, 1;
	@%p5 bra 	$L__BB12_4;
	setp.gt.f32 	%p6, %f1, %f4;
	selp.u32 	%r10, 1, 0, %p6;
$L__BB12_4:
	cvta.to.global.u64 	%rd9, %rd3;
	add.s64 	%rd11, %rd9, %rd6;
	st.global.u32 	[%rd11], %r10;
$L__BB12_5:
	ret;

}
	// .globl	_ZN8pygpukit3ops5audio19vad_hangover_kernelEPKiPiii
.visible .entry _ZN8pygpukit3ops5audio19vad_hangover_kernelEPKiPiii(
	.param .u64 .ptr .align 1 _ZN8pygpukit3ops5audio19vad_hangover_kernelEPKiPiii_param_0,
	.param .u64 .ptr .align 1 _ZN8pygpukit3ops5audio19vad_hangover_kernelEPKiPiii_param_1,
	.param .u32 _ZN8pygpukit3ops5audio19vad_hangover_kernelEPKiPiii_param_2,
	.param .u32 _ZN8pygpukit3ops5audio19vad_hangover_kernelEPKiPiii_param_3
)
{
	.reg .pred 	%p<6>;
	.reg .b32 	%r<18>;
	.reg .b64 	%rd<9>;

	ld.param.u64 	%rd2, [_ZN8pygpukit3ops5audio19vad_hangover_kernelEPKiPiii_param_0];
	ld.param.u64 	%rd3, [_ZN8pygpukit3ops5audio19vad_hangover_kernelEPKiPiii_param_1];
	ld.param.u32 	%r7, [_ZN8pygpukit3ops5audio19vad_hangover_kernelEPKiPiii_param_2];
	ld.param.u32 	%r6, [_ZN8pygpukit3ops5audio19vad_hangover_kernelEPKiPiii_param_3];
	mov.u32 	%r8, %ctaid.x;
	mov.u32 	%r9, %ntid.x;
	mov.u32 	%r10, %tid.x;
	mad.lo.s32 	%r1, %r8, %r9, %r10;
	setp.ge.s32 	%p1, %r1, %r7;
	@%p1 bra 	$L__BB13_7;
	setp.lt.s32 	%p2, %r6, 0;
	mov.b32 	%r17, 0;
	@%p2 bra 	$L__BB13_6;
	cvta.to.global.u64 	%rd1, %rd2;
	mov.b32 	%r16, 0;
$L__BB13_3:
	sub.s32 	%r3, %r1, %r16;
	setp.lt.s32 	%p3, %r3, 0;
	@%p3 bra 	$L__BB13_5;
	mul.wide.u32 	%rd4, %r3, 4;
	add.s64 	%rd5, %rd1, %rd4;
	ld.global.nc.u32 	%r14, [%rd5];
	setp.eq.s32 	%p4, %r14, 1;
	mov.b32 	%r17, 1;
	@%p4 bra 	$L__BB13_6;
$L__BB13_5:
	add.s32 	%r4, %r16, 1;
	setp.ne.s32 	%p5, %r16, %r6;
	mov.b32 	%r17, 0;
	mov.u32 	%r16, %r4;
	@%p5 bra 	$L__BB13_3;
$L__BB13_6:
	cvta.to.global.u64 	%rd6, %rd3;
	mul.wide.s32 	%rd7, %r1, 4;
	add.s64 	%rd8, %rd6, %rd7;
	st.global.u32 	[%rd8], %r17;
$L__BB13_7:
	ret;

}
	// .globl	_ZN8pygpukit3ops5audio30vad_compute_noise_floor_kernelEPKfPfi
.visible .entry _ZN8pygpukit3ops5audio30vad_compute_noise_floor_kernelEPKfPfi(
	.param .u64 .ptr .align 1 _ZN8pygpukit3ops5audio30vad_compute_noise_floor_kernelEPKfPfi_param_0,
	.param .u64 .ptr .align 1 _ZN8pygpukit3ops5audio30vad_compute_noise_floor_kernelEPKfPfi_param_1,
	.param .u32 _ZN8pygpukit3ops5audio30vad_compute_noise_floor_kernelEPKfPfi_param_2
)
{
	.reg .pred 	%p<6>;
	.reg .b32 	%r<14>;
	.reg .b32 	%f<9>;
	.reg .b64 	%rd<9>;

	ld.param.u64 	%rd1, [_ZN8pygpukit3ops5audio30vad_compute_noise_floor_kernelEPKfPfi_param_0];
	ld.param.u64 	%rd2, [_ZN8pygpukit3ops5audio30vad_compute_noise_floor_kernelEPKfPfi_param_1];
	ld.param.u32 	%r8, [_ZN8pygpukit3ops5audio30vad_compute_noise_floor_kernelEPKfPfi_param_2];
	mov.u32 	%r1, %tid.x;
	mov.u32 	%r2, %ctaid.x;
	mov.u32 	%r13, %ntid.x;
	mad.lo.s32 	%r4, %r2, %r13, %r1;
	setp.ge.s32 	%p1, %r4, %r8;
	mov.f32 	%f8, 0f501502F9;
	@%p1 bra 	$L__BB14_2;
	cvta.to.global.u64 	%rd3, %rd1;
	mul.wide.s32 	%rd4, %r4, 4;
	add.s64 	%rd5, %rd3, %rd4;
	ld.global.nc.f32 	%f8, [%rd5];
$L__BB14_2:
	shl.b32 	%r9, %r1, 2;
	mov.u32 	%r10, _ZN8pygpukit3ops5audio5sdataE;
	add.s32 	%r5, %r10, %r9;
	st.shared.f32 	[%r5], %f8;
	bar.sync 	0;
	setp.lt.u32 	%p2, %r13, 2;
	@%p2 bra 	$L__BB14_6;
$L__BB14_3:
	shr.u32 	%r7, %r13, 1;
	setp.ge.u32 	%p3, %r1, %r7;
	@%p3 bra 	$L__BB14_5;
	ld.shared.f32 	%f4, [%r5];
	shl.b32 	%r11, %r7, 2;
	add.s32 	%r12, %r5, %r11;
	ld.shared.f32 	%f5, [%r12];
	min.f32 	%f6, %f4, %f5;
	st.shared.f32 	[%r5], %f6;
$L__BB14_5:
	bar.sync 	0;
	setp.gt.u32 	%p4, %r13, 3;
	mov.u32 	%r13, %r7;
	@%p4 bra 	$L__BB14_3;
$L__BB14_6:
	setp.ne.s32 	%p5, %r1, 0;
	@%p5 bra 	$L__BB14_8;
	ld.shared.f32 	%f7, [_ZN8pygpukit3ops5audio5sdataE];
	cvta.to.global.u64 	%rd6, %rd2;
	mul.wide.u32 	%rd7, %r2, 4;
	add.s64 	%rd8, %rd6, %rd7;
	st.global.f32 	[%rd8], %f7;
$L__BB14_8:
	ret;

}


// ===== COMPILED SASS (sm_100) =====

	.target	sm_100

	.elftype	@"ET_EXEC"


//--------------------- .note.nv.tkinfo           --------------------------
	.section	.note.nv.tkinfo,"",@"SHT_NOTE"
	.sectionflags	@"SHF_NOTE_NV_TKINFO"
	.tkinfo
        /*0018*/ 	.word	0x00000002
        /*0030*/ 	.string	""
        /*0030*/ 	.string	"ptxas"
        /*0030*/ 	.string	"Cuda compilation tools, release 13.0, V13.0.88"
        /*0030*/ 	.string	"Build cuda_13.0.r13.0/compiler.36424714_0"
        /*0030*/ 	.string	"-arch sm_100 -m 64 "



//--------------------- .note.nv.cuinfo           --------------------------
	.section	.note.nv.cuinfo,"",@"SHT_NOTE"
	.sectionflags	@"SHF_NOTE_NV_CUINFO"
        /*0018*/ 	.short	0x0002
        /*001a*/ 	.short	0x0064
        /*001c*/ 	.short	0x0082
	.zero		2


//--------------------- .nv.info                  --------------------------
	.section	.nv.info,"",@"SHT_CUDA_INFO"
	.align	4


	//----- nvinfo : EIATTR_REGCOUNT
	.align		4
        /*0000*/ 	.byte	0x04, 0x2f
        /*0002*/ 	.short	(.L_3 - .L_2)
	.align		4
.L_2:
        /*0004*/ 	.word	index@(_ZN8pygpukit3ops5audio23pcm_int16_to_f32_kernelEPKsPfm)
        /*0008*/ 	.word	0x0000000a


	//----- nvinfo : EIATTR_FRAME_SIZE
	.align		4
.L_3:
        /*000c*/ 	.byte	0x04, 0x11
        /*000e*/ 	.short	(.L_5 - .L_4)
	.align		4
.L_4:
        /*0010*/ 	.word	index@(_ZN8pygpukit3ops5audio23pcm_int16_to_f32_kernelEPKsPfm)
        /*0014*/ 	.word	0x00000000


	//----- nvinfo : EIATTR_REGCOUNT
	.align		4
.L_5:
        /*0018*/ 	.byte	0x04, 0x2f
        /*001a*/ 	.short	(.L_7 - .L_6)
	.align		4
.L_6:
        /*001c*/ 	.word	index@(_ZN8pygpukit3ops5audio21stereo_to_mono_kernelEPKfPfm)
        /*0020*/ 	.word	0x0000000a


	//----- nvinfo : EIATTR_FRAME_SIZE
	.align		4
.L_7:
        /*0024*/ 	.byte	0x04, 0x11
        /*0026*/ 	.short	(.L_9 - .L_8)
	.align		4
.L_8:
        /*0028*/ 	.word	index@(_ZN8pygpukit3ops5audio21stereo_to_mono_kernelEPKfPfm)
        /*002c*/ 	.word	0x00000000


	//----- nvinfo : EIATTR_REGCOUNT
	.align		4
.L_9:
        /*0030*/ 	.byte	0x04, 0x2f
        /*0032*/ 	.short	(.L_11 - .L_10)
	.align		4
.L_10:
        /*0034*/ 	.word	index@(_ZN8pygpukit3ops5audio19find_max_abs_kernelEPKfPfm)
        /*0038*/ 	.word	0x0000000a


	//----- nvinfo : EIATTR_FRAME_SIZE
	.align		4
.L_11:
        /*003c*/ 	.byte	0x04, 0x11
        /*003e*/ 	.short	(.L_13 - .L_12)
	.align		4
.L_12:
        /*0040*/ 	.word	index@(_ZN8pygpukit3ops5audio19find_max_abs_kernelEPKfPfm)
        /*0044*/ 	.word	0x00000000


	//----- nvinfo : EIATTR_REGCOUNT
	.align		4
.L_13:
        /*0048*/ 	.byte	0x04, 0x2f
        /*004a*/ 	.short	(.L_15 - .L_14)
	.align		4
.L_14:
        /*004c*/ 	.word	index@(_ZN8pygpukit3ops5audio18apply_scale_kernelEPfmf)
        /*0050*/ 	.word	0x00000008


	//----- nvinfo : EIATTR_FRAME_SIZE
	.align		4
.L_15:
        /*0054*/ 	.byte	0x04, 0x11
        /*0056*/ 	.short	(.L_17 - .L_16)
	.align		4
.L_16:
        /*0058*/ 	.word	index@(_ZN8pygpukit3ops5audio18apply_scale_kernelEPfmf)
        /*005c*/ 	.word	0x00000000


	//----- nvinfo : EIATTR_REGCOUNT
	.align		4
.L_17:
        /*0060*/ 	.byte	0x04, 0x2f
        /*0062*/ 	.short	(.L_19 - .L_18)
	.align		4
.L_18:
        /*0064*/ 	.word	index@(_ZN8pygpukit3ops5audio21sum_of_squares_kernelEPKfPfm)
        /*0068*/ 	.word	0x0000000b


	//----- nvinfo : EIATTR_FRAME_SIZE
	.align		4
.L_19:
        /*006c*/ 	.byte	0x04, 0x11
        /*006e*/ 	.short	(.L_21 - .L_20)
	.align		4
.L_20:
        /*0070*/ 	.word	index@(_ZN8pygpukit3ops5audio21sum_of_squares_kernelEPKfPfm)
        /*0074*/ 	.word	0x00000000


	//----- nvinfo : EIATTR_REGCOUNT
	.align		4
.L_21:
        /*0078*/ 	.byte	0x04, 0x2f
        /*007a*/ 	.short	(.L_23 - .L_22)
	.align		4
.L_22:
        /*007c*/ 	.word	index@(_ZN8pygpukit3ops5audio25resample_polyphase_kernelEPKfPfii)
        /*0080*/ 	.word	0x00000020


	//----- nvinfo : EIATTR_FRAME_SIZE
	.align		4
.L_23:
        /*0084*/ 	.byte	0x04, 0x11
        /*0086*/ 	.short	(.L_25 - .L_24)
	.align		4
.L_24:
        /*0088*/ 	.word	index@(_ZN8pygpukit3ops5audio25resample_polyphase_kernelEPKfPfii)
        /*008c*/ 	.word	0x00000000


	//----- nvinfo : EIATTR_REGCOUNT
	.align		4
.L_25:
        /*0090*/ 	.byte	0x04, 0x2f
        /*0092*/ 	.short	(.L_27 - .L_26)
	.align		4
.L_26:
        /*0094*/ 	.word	index@(_ZN8pygpukit3ops5audio24ring_buffer_write_kernelEPKfPfiii)
        /*0098*/ 	.word	0x0000000e


	//----- nvinfo : EIATTR_FRAME_SIZE
	.align		4
.L_27:
        /*009c*/ 	.byte	0x04, 0x11
        /*009e*/ 	.short	(.L_29 - .L_28)
	.align		4
.L_28:
        /*00a0*/ 	.word	index@(_ZN8pygpukit3ops5audio24ring_buffer_write_kernelEPKfPfiii)
        /*00a4*/ 	.word	0x00000000


	//----- nvinfo : EIATTR_REGCOUNT
	.align		4
.L_29:
        /*00a8*/ 	.byte	0x04, 0x2f
        /*00aa*/ 	.short	(.L_31 - .L_30)
	.align		4
.L_30:
        /*00ac*/ 	.word	index@(_ZN8pygpukit3ops5audio23ring_buffer_read_kernelEPKfPfiii)
        /*00b0*/ 	.word	0x0000000c


	//----- nvinfo : EIATTR_FRAME_SIZE
	.align		4
.L_31:
        /*00b4*/ 	.byte	0x04, 0x11
        /*00b6*/ 	.short	(.L_33 - .L_32)
	.align		4
.L_32:
        /*00b8*/ 	.word	index@(_ZN8pygpukit3ops5audio23ring_buffer_read_kernelEPKfPfiii)
        /*00bc*/ 	.word	0x00000000


	//----- nvinfo : EIATTR_REGCOUNT
	.align		4
.L_33:
        /*00c0*/ 	.byte	0x04, 0x2f
        /*00c2*/ 	.short	(.L_35 - .L_34)
	.align		4
.L_34:
        /*00c4*/ 	.word	index@(_ZN8pygpukit3ops5audio24apply_hann_window_kernelEPfi)
        /*00c8*/ 	.word	0x00000010


	//----- nvinfo : EIATTR_FRAME_SIZE
	.align		4
.L_35:
        /*00cc*/ 	.byte	0x04, 0x11
        /*00ce*/ 	.short	(.L_37 - .L_36)
	.align		4
.L_36:
        /*00d0*/ 	.word	index@($__internal_3_$__cuda_sm3x_div_rn_noftz_f32_slowpath)
        /*00d4*/ 	.word	0x00000020


	//----- nvinfo : EIATTR_FRAME_SIZE
	.align		4
.L_37:
        /*00d8*/ 	.byte	0x04, 0x11
        /*00da*/ 	.short	(.L_39 - .L_38)
	.align		4
.L_38:
        /*00dc*/ 	.word	index@(_ZN8pygpukit3ops5audio24apply_hann_window_kernelEPfi)
        /*00e0*/ 	.word	0x00000020


	//----- nvinfo : EIATTR_REGCOUNT
	.align		4
.L_39:
        /*00e4*/ 	.byte	0x04, 0x2f
        /*00e6*/ 	.short	(.L_41 - .L_40)
	.align		4
.L_40:
        /*00e8*/ 	.word	index@(_ZN8pygpukit3ops5audio18overlap_add_kernelEPKfPfii)
        /*00ec*/ 	.word	0x0000000a


	//----- nvinfo : EIATTR_FRAME_SIZE
	.align		4
.L_41:
        /*00f0*/ 	.byte	0x04, 0x11
        /*00f2*/ 	.short	(.L_43 - .L_42)
	.align		4
.L_42:
        /*00f4*/ 	.word	index@(_ZN8pygpukit3ops5audio18overlap_add_kernelEPKfPfii)
        /*00f8*/ 	.word	0x00000000


	//----- nvinfo : EIATTR_REGCOUNT
	.align		4
.L_43:
        /*00fc*/ 	.byte	0x04, 0x2f
        /*00fe*/ 	.short	(.L_45 - .L_44)
	.align		4
.L_44:
        /*0100*/ 	.word	index@(_ZN8pygpukit3ops5audio23vad_frame_energy_kernelEPKfPfiiii)
        /*0104*/ 	.word	0x00000010


	//----- nvinfo : EIATTR_FRAME_SIZE
	.align		4
.L_45:
        /*0108*/ 	.byte	0x04, 0x11
        /*010a*/ 	.short	(.L_47 - .L_46)
	.align		4
.L_46:
        /*010c*/ 	.word	index@($__internal_2_$__cuda_sm3x_div_rn_noftz_f32_slowpath)
        /*0110*/ 	.word	0x00000000


	//----- nvinfo : EIATTR_FRAME_SIZE
	.align		4
.L_47:
        /*0114*/ 	.byte	0x04, 0x11
        /*0116*/ 	.short	(.L_49 - .L_48)
	.align		4
.L_48:
        /*0118*/ 	.word	index@($__internal_1_$__cuda_sm20_sqrt_rn_f32_slowpath)
        /*011c*/ 	.word	0x00000000


	//----- nvinfo : EIATTR_FRAME_SIZE
	.align		4
.L_49:
        /*0120*/ 	.byte	0x04, 0x11
        /*0122*/ 	.short	(.L_51 - .L_50)
	.align		4
.L_50:
        /*0124*/ 	.word	index@(_ZN8pygpukit3ops5audio23vad_frame_energy_kernelEPKfPfiiii)
        /*0128*/ 	.word	0x00000000


	//----- nvinfo : EIATTR_REGCOUNT
	.align		4
.L_51:
        /*012c*/ 	.byte	0x04, 0x2f
        /*012e*/ 	.short	(.L_53 - .L_52)
	.align		4
.L_52:
        /*0130*/ 	.word	index@(_ZN8pygpukit3ops5audio24vad_zero_crossing_kernelEPKfPfiiii)
        /*0134*/ 	.word	0x00000010


	//----- nvinfo : EIATTR_FRAME_SIZE
	.align		4
.L_53:
        /*0138*/ 	.byte	0x04, 0x11
        /*013a*/ 	.short	(.L_55 - .L_54)
	.align		4
.L_54:
        /*013c*/ 	.word	index@($__internal_0_$__cuda_sm3x_div_rn_noftz_f32_slowpath)
        /*0140*/ 	.word	0x00000000


	//----- nvinfo : EIATTR_FRAME_SIZE
	.align		4
.L_55:
        /*0144*/ 	.byte	0x04, 0x11
        /*0146*/ 	.short	(.L_57 - .L_56)
	.align		4
.L_56:
        /*0148*/ 	.word	index@(_ZN8pygpukit3ops5audio24vad_zero_crossing_kernelEPKfPfiiii)
        /*014c*/ 	.word	0x00000000


	//----- nvinfo : EIATTR_REGCOUNT
	.align		4
.L_57:
        /*0150*/ 	.byte	0x04, 0x2f
        /*0152*/ 	.short	(.L_59 - .L_58)
	.align		4
.L_58:
        /*0154*/ 	.word	index@(_ZN8pygpukit3ops5audio19vad_decision_kernelEPKfS3_Piifff)
        /*0158*/ 	.word	0x0000000e


	//----- nvinfo : EIATTR_FRAME_SIZE
	.align		4
.L_59:
        /*015c*/ 	.byte	0x04, 0x11
        /*015e*/ 	.short	(.L_61 - .L_60)
	.align		4
.L_60:
        /*0160*/ 	.word	index@(_ZN8pygpukit3ops5audio19vad_decision_kernelEPKfS3_Piifff)
        /*0164*/ 	.word	0x00000000


	//----- nvinfo : EIATTR_REGCOUNT
	.align		4
.L_61:
        /*0168*/ 	.byte	0x04, 0x2f
        /*016a*/ 	.short	(.L_63 - .L_62)
	.align		4
.L_62:
        /*016c*/ 	.word	index@(_ZN8pygpukit3ops5audio19vad_hangover_kernelEPKiPiii)
        /*0170*/ 	.word	0x0000000c


	//----- nvinfo : EIATTR_FRAME_SIZE
	.align		4
.L_63:
        /*0174*/ 	.byte	0x04, 0x11
        /*0176*/ 	.short	(.L_65 - .L_64)
	.align		4
.L_64:
        /*0178*/ 	.word	index@(_ZN8pygpukit3ops5audio19vad_hangover_kernelEPKiPiii)
        /*017c*/ 	.word	0x00000000


	//----- nvinfo : EIATTR_REGCOUNT
	.align		4
.L_65:
        /*0180*/ 	.byte	0x04, 0x2f
        /*0182*/ 	.short	(.L_67 - .L_66)
	.align		4
.L_66:
        /*0184*/ 	.word	index@(_ZN8pygpukit3ops5audio30vad_compute_noise_floor_kernelEPKfPfi)
        /*0188*/ 	.word	0x0000000a


	//----- nvinfo : EIATTR_FRAME_SIZE
	.align		4
.L_67:
        /*018c*/ 	.byte	0x04, 0x11
        /*018e*/ 	.short	(.L_69 - .L_68)
	.align		4
.L_68:
        /*0190*/ 	.word	index@(_ZN8pygpukit3ops5audio30vad_compute_noise_floor_kernelEPKfPfi)
        /*0194*/ 	.word	0x00000000


	//----- nvinfo : EIATTR_MIN_STACK_SIZE
	.align		4
.L_69:
        /*0198*/ 	.byte	0x04, 0x12
        /*019a*/ 	.short	(.L_71 - .L_70)
	.align		4
.L_70:
        /*019c*/ 	.word	index@(_ZN8pygpukit3ops5audio30vad_compute_noise_floor_kernelEPKfPfi)
        /*01a0*/ 	.word	0x00000000


	//----- nvinfo : EIATTR_MIN_STACK_SIZE
	.align		4
.L_71:
        /*01a4*/ 	.byte	0x04, 0x12
        /*01a6*/ 	.short	(.L_73 - .L_72)
	.align		4
.L_72:
        /*01a8*/ 	.word	index@(_ZN8pygpukit3ops5audio19vad_hangover_kernelEPKiPiii)
        /*01ac*/ 	.word	0x00000000


	//----- nvinfo : EIATTR_MIN_STACK_SIZE
	.align		4
.L_73:
        /*01b0*/ 	.byte	0x04, 0x12
        /*01b2*/ 	.short	(.L_75 - .L_74)
	.align		4
.L_74:
        /*01b4*/ 	.word	index@(_ZN8pygpukit3ops5audio19vad_decision_kernelEPKfS3_Piifff)
        /*01b8*/ 	.word	0x00000000


	//----- nvinfo : EIATTR_MIN_STACK_SIZE
	.align		4
.L_75:
        /*01bc*/ 	.byte	0x04, 0x12
        /*01be*/ 	.short	(.L_77 - .L_76)
	.align		4
.L_76:
        /*01c0*/ 	.word	index@(_ZN8pygpukit3ops5audio24vad_zero_crossing_kernelEPKfPfiiii)
        /*01c4*/ 	.word	0x00000000


	//----- nvinfo : EIATTR_MIN_STACK_SIZE
	.align		4
.L_77:
        /*01c8*/ 	.byte	0x04, 0x12
        /*01ca*/ 	.short	(.L_79 - .L_78)
	.align		4
.L_78:
        /*01cc*/ 	.word	index@(_ZN8pygpukit3ops5audio23vad_frame_energy_kernelEPKfPfiiii)
        /*01d0*/ 	.word	0x00000000


	//----- nvinfo : EIATTR_MIN_STACK_SIZE
	.align		4
.L_79:
        /*01d4*/ 	.byte	0x04, 0x12
        /*01d6*/ 	.short	(.L_81 - .L_80)
	.align		4
.L_80:
        /*01d8*/ 	.word	index@(_ZN8pygpukit3ops5audio18overlap_add_kernelEPKfPfii)
        /*01dc*/ 	.word	0x00000000


	//----- nvinfo : EIATTR_MIN_STACK_SIZE
	.align		4
.L_81:
        /*01e0*/ 	.byte	0x04, 0x12
        /*01e2*/ 	.short	(.L_83 - .L_82)
	.align		4
.L_82:
        /*01e4*/ 	.word	index@(_ZN8pygpukit3ops5audio24apply_hann_window_kernelEPfi)
        /*01e8*/ 	.word	0x00000020


	//----- nvinfo : EIATTR_MIN_STACK_SIZE
	.align		4
.L_83:
        /*01ec*/ 	.byte	0x04, 0x12
        /*01ee*/ 	.short	(.L_85 - .L_84)
	.align		4
.L_84:
        /*01f0*/ 	.word	index@(_ZN8pygpukit3ops5audio23ring_buffer_read_kernelEPKfPfiii)
        /*01f4*/ 	.word	0x00000000


	//----- nvinfo : EIATTR_MIN_STACK_SIZE
	.align		4
.L_85:
        /*01f8*/ 	.byte	0x04, 0x12
        /*01fa*/ 	.short	(.L_87 - .L_86)
	.align		4
.L_86:
        /*01fc*/ 	.word	index@(_ZN8pygpukit3ops5audio24ring_buffer_write_kernelEPKfPfiii)
        /*0200*/ 	.word	0x00000000


	//----- nvinfo : EIATTR_MIN_STACK_SIZE
	.align		4
.L_87:
        /*0204*/ 	.byte	0x04, 0x12
        /*0206*/ 	.short	(.L_89 - .L_88)
	.align		4
.L_88:
        /*0208*/ 	.word	index@(_ZN8pygpukit3ops5audio25resample_polyphase_kernelEPKfPfii)
        /*020c*/ 	.word	0x00000000


	//----- nvinfo : EIATTR_MIN_STACK_SIZE
	.align		4
.L_89:
        /*0210*/ 	.byte	0x04, 0x12
        /*0212*/ 	.short	(.L_91 - .L_90)
	.align		4
.L_90:
        /*0214*/ 	.word	index@(_ZN8pygpukit3ops5audio21sum_of_squares_kernelEPKfPfm)
        /*0218*/ 	.word	0x00000000


	//----- nvinfo : EIATTR_MIN_STACK_SIZE
	.align		4
.L_91:
        /*021c*/ 	.byte	0x04, 0x12
        /*021e*/ 	.short	(.L_93 - .L_92)
	.align		4
.L_92:
        /*0220*/ 	.word	index@(_ZN8pygpukit3ops5audio18apply_scale_kernelEPfmf)
        /*0224*/ 	.word	0x00000000


	//----- nvinfo : EIATTR_MIN_STACK_SIZE
	.align		4
.L_93:
        /*0228*/ 	.byte	0x04, 0x12
        /*022a*/ 	.short	(.L_95 - .L_94)
	.align		4
.L_94:
        /*022c*/ 	.word	index@(_ZN8pygpukit3ops5audio19find_max_abs_kernelEPKfPfm)
        /*0230*/ 	.word	0x00000000


	//----- nvinfo : EIATTR_MIN_STACK_SIZE
	.align		4
.L_95:
        /*0234*/ 	.byte	0x04, 0x12
        /*0236*/ 	.short	(.L_97 - .L_96)
	.align		4
.L_96:
        /*0238*/ 	.word	index@(_ZN8pygpukit3ops5audio21stereo_to_mono_kernelEPKfPfm)
        /*023c*/ 	.word	0x00000000


	//----- nvinfo : EIATTR_MIN_STACK_SIZE
	.align		4
.L_97:
        /*0240*/ 	.byte	0x04, 0x12
        /*0242*/ 	.short	(.L_99 - .L_98)
	.align		4
.L_98:
        /*0244*/ 	.word	index@(_ZN8pygpukit3ops5audio23pcm_int16_to_f32_kernelEPKsPfm)
        /*0248*/ 	.word	0x00000000
.L_99:


//--------------------- .nv.compat                --------------------------
	.section	.nv.compat,"",@"SHT_CUDA_COMPAT_INFO"
	.align	4
        /*0000*/ 	.byte	0x02, 0x09, 0x00, 0x00, 0x02, 0x02, 0x01, 0x00, 0x02, 0x05, 0x05, 0x00, 0x03, 0x07, 0x01, 0x01
        /*0010*/ 	.byte	0x02, 0x03, 0x00, 0x00, 0x02, 0x06, 0x01, 0x00, 0x04, 0x0b, 0x08, 0x00, 0x01, 0x00, 0x00, 0x00
        /*0020*/ 	.byte	0x00, 0x00, 0x00, 0x00


//--------------------- .nv.info._ZN8pygpukit3ops5audio30vad_compute_noise_floor_kernelEPKfPfi --------------------------
	.section	.nv.info._ZN8pygpukit3ops5audio30vad_compute_noise_floor_kernelEPKfPfi,"",@"SHT_CUDA_INFO"
	.sectionflags	@""
	.align	4


	//----- nvinfo : EIATTR_CUDA_API_VERSION
	.align		4
        /*0000*/ 	.byte	0x04, 0x37
        /*0002*/ 	.short	(.L_101 - .L_100)
.L_100:
        /*0004*/ 	.word	0x00000082


	//----- nvinfo : EIATTR_KPARAM_INFO
	.align		4
.L_101:
        /*0008*/ 	.byte	0x04, 0x17
        /*000a*/ 	.short	(.L_103 - .L_102)
.L_102:
        /*000c*/ 	.word	0x00000000
        /*0010*/ 	.short	0x0002
        /*0012*/ 	.short	0x0010
        /*0014*/ 	.byte	0x00, 0xf0, 0x11, 0x00


	//----- nvinfo : EIATTR_KPARAM_INFO
	.align		4
.L_103:
        /*0018*/ 	.byte	0x04, 0x17
        /*001a*/ 	.short	(.L_105 - .L_104)
.L_104:
        /*001c*/ 	.word	0x00000000
        /*0020*/ 	.short	0x0001
        /*0022*/ 	.short	0x0008
        /*0024*/ 	.byte	0x00, 0xf5, 0x21, 0x00


	//----- nvinfo : EIATTR_KPARAM_INFO
	.align		4
.L_105:
        /*0028*/ 	.byte	0x04, 0x17
        /*002a*/ 	.short	(.L_107 - .L_106)
.L_106:
        /*002c*/ 	.word	0x00000000
        /*0030*/ 	.short	0x0000
        /*0032*/ 	.short	0x0000
        /*0034*/ 	.byte	0x00, 0xf5, 0x21, 0x00


	//----- nvinfo : EIATTR_SPARSE_MMA_MASK
	.align		4
.L_107:
        /*0038*/ 	.byte	0x03, 0x50
        /*003a*/ 	.short	0x0000


	//----- nvinfo : EIATTR_MAXREG_COUNT
	.align		4
        /*003c*/ 	.byte	0x03, 0x1b
        /*003e*/ 	.short	0x00ff


	//----- nvinfo : EIATTR_NUM_BARRIERS
	.align		4
        /*0040*/ 	.byte	0x02, 0x4c
        /*0042*/ 	.byte	0x01
	.zero		1


	//----- nvinfo : EIATTR_MERCURY_ISA_VERSION
	.align		4
        /*0044*/ 	.byte	0x03, 0x5f
        /*0046*/ 	.short	0x0101


	//----- nvinfo : EIATTR_VRC_CTA_INIT_COUNT
	.align		4
        /*0048*/ 	.byte	0x02, 0x4a
	.zero		1
	.zero		1


	//----- nvinfo : EIATTR_EXIT_INSTR_OFFSETS
	.align		4
        /*004c*/ 	.byte	0x04, 0x1c
        /*004e*/ 	.short	(.L_109 - .L_108)


	//   ....[0]....
.L_108:
        /*0050*/ 	.word	0x00000210


	//   ....[1]....
        /*0054*/ 	.word	0x00000290


	//----- nvinfo : EIATTR_CBANK_PARAM_SIZE
	.align		4
.L_109:
        /*0058*/ 	.byte	0x03, 0x19
        /*005a*/ 	.short	0x0014


	//----- nvinfo : EIATTR_PARAM_CBANK
	.align		4
        /*005c*/ 	.byte	0x04, 0x0a
        /*005e*/ 	.short	(.L_111 - .L_110)
	.align		4
.L_110:
        /*0060*/ 	.word	index@(.nv.constant0._ZN8pygpukit3ops5audio30vad_compute_noise_floor_kernelEPKfPfi)
        /*0064*/ 	.short	0x0380
        /*0066*/ 	.short	0x0014


	//----- nvinfo : EIATTR_SW_WAR
	.align		4
.L_111:
        /*0068*/ 	.byte	0x04, 0x36
        /*006a*/ 	.short	(.L_113 - .L_112)
.L_112:
        /*006c*/ 	.word	0x00000008
.L_113:


//--------------------- .nv.info._ZN8pygpukit3ops5audio19vad_hangover_kernelEPKiPiii --------------------------
	.section	.nv.info._ZN8pygpukit3ops5audio19vad_hangover_kernelEPKiPiii,"",@"SHT_CUDA_INFO"
	.sectionflags	@""
	.align	4


	//----- nvinfo : EIATTR_CUDA_API_VERSION
	.align		4
        /*0000*/ 	.byte	0x04, 0x37
        /*0002*/ 	.short	(.L_115 - .L_114)
.L_114:
        /*0004*/ 	.word	0x00000082


	//----- nvinfo : EIATTR_KPARAM_INFO
	.align		4
.L_115:
        /*0008*/ 	.byte	0x04, 0x17
        /*000a*/ 	.short	(.L_117 - .L_116)
.L_116:
        /*000c*/ 	.word	0x00000000
        /*0010*/ 	.short	0x0003
        /*0012*/ 	.short	0x0014
        /*0014*/ 	.byte	0x00, 0xf0, 0x11, 0x00


	//----- nvinfo : EIATTR_KPARAM_INFO
	.align		4
.L_117:
        /*0018*/ 	.byte	0x04, 0x17
        /*001a*/ 	.short	(.L_119 - .L_118)
.L_118:
        /*001c*/ 	.word	0x00000000
        /*0020*/ 	.short	0x0002
        /*0022*/ 	.short	0x0010
        /*0024*/ 	.byte	0x00, 0xf0, 0x11, 0x00


	//----- nvinfo : EIATTR_KPARAM_INFO
	.align		4
.L_119:
        /*0028*/ 	.byte	0x04, 0x17
        /*002a*/ 	.short	(.L_121 - .L_120)
.L_120:
        /*002c*/ 	.word	0x00000000
        /*0030*/ 	.short	0x0001
        /*0032*/ 	.short	0x0008
        /*0034*/ 	.byte	0x00, 0xf5, 0x21, 0x00


	//----- nvinfo : EIATTR_KPARAM_INFO
	.align		4
.L_121:
        /*0038*/ 	.byte	0x04, 0x17
        /*003a*/ 	.short	(.L_123 - .L_122)
.L_122:
        /*003c*/ 	.word	0x00000000
        /*0040*/ 	.short	0x0000
        /*0042*/ 	.short	0x0000
        /*0044*/ 	.byte	0x00, 0xf5, 0x21, 0x00


	//----- nvinfo : EIATTR_SPARSE_MMA_MASK
	.align		4
.L_123:
        /*0048*/ 	.byte	0x03, 0x50
        /*004a*/ 	.short	0x0000


	//----- nvinfo : EIATTR_MAXREG_COUNT
	.align		4
        /*004c*/ 	.byte	0x03, 0x1b
        /*004e*/ 	.short	0x00ff


	//----- nvinfo : EIATTR_MERCURY_ISA_VERSION
	.align		4
        /*0050*/ 	.byte	0x03, 0x5f
        /*0052*/ 	.short	0x0101


	//----- nvinfo : EIATTR_VRC_CTA_INIT_COUNT
	.align		4
        /*0054*/ 	.byte	0x02, 0x4a
	.zero		1
	.zero		1


	//----- nvinfo : EIATTR_EXIT_INSTR_OFFSETS
	.align		4
        /*0058*/ 	.byte	0x04, 0x1c
        /*005a*/ 	.short	(.L_125 - .L_124)


	//   ....[0]....
.L_124:
        /*005c*/ 	.word	0x00000070


	//   ....[1]....
        /*0060*/ 	.word	0x00000240


	//----- nvinfo : EIATTR_CRS_STACK_SIZE
	.align		4
.L_125:
        /*0064*/ 	.byte	0x04, 0x1e
        /*0066*/ 	.short	(.L_127 - .L_126)
.L_126:
        /*0068*/ 	.word	0x00000000


	//----- nvinfo : EIATTR_CBANK_PARAM_SIZE
	.align		4
.L_127:
        /*006c*/ 	.byte	0x03, 0x19
        /*006e*/ 	.short	0x0018


	//----- nvinfo : EIATTR_PARAM_CBANK
	.align		4
        /*0070*/ 	.byte	0x04, 0x0a
        /*0072*/ 	.short	(.L_129 - .L_128)
	.align		4
.L_128:
        /*0074*/ 	.word	index@(.nv.constant0._ZN8pygpukit3ops5audio19vad_hangover_kernelEPKiPiii)
        /*0078*/ 	.short	0x0380
        /*007a*/ 	.short	0x0018


	//----- nvinfo : EIATTR_SW_WAR
	.align		4
.L_129:
        /*007c*/ 	.byte	0x04, 0x36
        /*007e*/ 	.short	(.L_131 - .L_130)
.L_130:
        /*0080*/ 	.word	0x00000008
.L_131:


//--------------------- .nv.info._ZN8pygpukit3ops5audio19vad_decision_kernelEPKfS3_Piifff --------------------------
	.section	.nv.info._ZN8pygpukit3ops5audio19vad_decision_kernelEPKfS3_Piifff,"",@"SHT_CUDA_INFO"
	.sectionflags	@""
	.align	4


	//----- nvinfo : EIATTR_CUDA_API_VERSION
	.align		4
        /*0000*/ 	.byte	0x04, 0x37
        /*0002*/ 	.short	(.L_133 - .L_132)
.L_132:
        /*0004*/ 	.word	0x00000082


	//----- nvinfo : EIATTR_KPARAM_INFO
	.align		4
.L_133:
        /*0008*/ 	.byte	0x04, 0x17
        /*000a*/ 	.short	(.L_135 - .L_134)
.L_134:
        /*000c*/ 	.word	0x00000000
        /*0010*/ 	.short	0x0006
        /*0012*/ 	.short	0x0024
        /*0014*/ 	.byte	0x00, 0xf0, 0x11, 0x00


	//----- nvinfo : EIATTR_KPARAM_INFO
	.align		4
.L_135:
        /*0018*/ 	.byte	0x04, 0x17
        /*001a*/ 	.short	(.L_137 - .L_136)
.L_136:
        /*001c*/ 	.word	0x00000000
        /*0020*/ 	.short	0x0005
        /*0022*/ 	.short	0x0020
        /*0024*/ 	.byte	0x00, 0xf0, 0x11, 0x00


	//----- nvinfo : EIATTR_KPARAM_INFO
	.align		4
.L_137:
        /*0028*/ 	.byte	0x04, 0x17
        /*002a*/ 	.short	(.L_139 - .L_138)
.L_138:
        /*002c*/ 	.word	0x00000000
        /*0030*/ 	.short	0x0004
        /*0032*/ 	.short	0x001c
        /*0034*/ 	.byte	0x00, 0xf0, 0x11, 0x00


	//----- nvinfo : EIATTR_KPARAM_INFO
	.align		4
.L_139:
        /*0038*/ 	.byte	0x04, 0x17
        /*003a*/ 	.short	(.L_141 - .L_140)
.L_140:
        /*003c*/ 	.word	0x00000000
        /*0040*/ 	.short	0x0003
        /*0042*/ 	.short	0x0018
        /*0044*/ 	.byte	0x00, 0xf0, 0x11, 0x00


	//----- nvinfo : EIATTR_KPARAM_INFO
	.align		4
.L_141:
        /*0048*/ 	.byte	0x04, 0x17
        /*004a*/ 	.short	(.L_143 - .L_142)
.L_142:
        /*004c*/ 	.word	0x00000000
        /*0050*/ 	.short	0x0002
        /*0052*/ 	.short	0x0010
        /*0054*/ 	.byte	0x00, 0xf5, 0x21, 0x00


	//----- nvinfo : EIATTR_KPARAM_INFO
	.align		4
.L_143:
        /*0058*/ 	.byte	0x04, 0x17
        /*005a*/ 	.short	(.L_145 - .L_144)
.L_144:
        /*005c*/ 	.word	0x00000000
        /*0060*/ 	.short	0x0001
        /*0062*/ 	.short	0x0008
        /*0064*/ 	.byte	0x00, 0xf5, 0x21, 0x00


	//----- nvinfo : EIATTR_KPARAM_INFO
	.align		4
.L_145:
        /*0068*/ 	.byte	0x04, 0x17
        /*006a*/ 	.short	(.L_147 - .L_146)
.L_146:
        /*006c*/ 	.word	0x00000000
        /*0070*/ 	.short	0x0000
        /*0072*/ 	.short	0x0000
        /*0074*/ 	.byte	0x00, 0xf5, 0x21, 0x00


	//----- nvinfo : EIATTR_SPARSE_MMA_MASK
	.align		4
.L_147:
        /*0078*/ 	.byte	0x03, 0x50
        /*007a*/ 	.short	0x0000


	//----- nvinfo : EIATTR_MAXREG_COUNT
	.align		4
        /*007c*/ 	.byte	0x03, 0x1b
        /*007e*/ 	.short	0x00ff


	//----- nvinfo : EIATTR_MERCURY_ISA_VERSION
	.align		4
        /*0080*/ 	.byte	0x03, 0x5f
        /*0082*/ 	.short	0x0101


	//----- nvinfo : EIATTR_VRC_CTA_INIT_COUNT
	.align		4
        /*0084*/ 	.byte	0x02, 0x4a
	.zero		1
	.zero		1


	//----- nvinfo : EIATTR_EXIT_INSTR_OFFSETS
	.align		4
        /*0088*/ 	.byte	0x04, 0x1c
        /*008a*/ 	.short	(.L_149 - .L_148)


	//   ....[0]....
.L_148:
        /*008c*/ 	.word	0x00000070


	//   ....[1]....
        /*0090*/ 	.word	0x000001e0


	//----- nvinfo : EIATTR_CRS_STACK_SIZE
	.align		4
.L_149:
        /*0094*/ 	.byte	0x04, 0x1e
        /*0096*/ 	.short	(.L_151 - .L_150)
.L_150:
        /*0098*/ 	.word	0x00000000


	//----- nvinfo : EIATTR_CBANK_PARAM_SIZE
	.align		4
.L_151:
        /*009c*/ 	.byte	0x03, 0x19
        /*009e*/ 	.short	0x0028


	//----- nvinfo : EIATTR_PARAM_CBANK
	.align		4
        /*00a0*/ 	.byte	0x04, 0x0a
        /*00a2*/ 	.short	(.L_153 - .L_152)
	.align		4
.L_152:
        /*00a4*/ 	.word	index@(.nv.constant0._ZN8pygpukit3ops5audio19vad_decision_kernelEPKfS3_Piifff)
        /*00a8*/ 	.short	0x0380
        /*00aa*/ 	.short	0x0028


	//----- nvinfo : EIATTR_SW_WAR
	.align		4
.L_153:
        /*00ac*/ 	.byte	0x04, 0x36
        /*00ae*/ 	.short	(.L_155 - .L_154)
.L_154:
        /*00b0*/ 	.word	0x00000008
.L_155:


//--------------------- .nv.info._ZN8pygpukit3ops5audio24vad_zero_crossing_kernelEPKfPfiiii --------------------------
	.section	.nv.info._ZN8pygpukit3ops5audio24vad_zero_crossing_kernelEPKfPfiiii,"",@"SHT_CUDA_INFO"
	.sectionflags	@""
	.align	4


	//----- nvinfo : EIATTR_CUDA_API_VERSION
	.align		4
        /*0000*/ 	.byte	0x04, 0x37
        /*0002*/ 	.short	(.L_157 - .L_156)
.L_156:
        /*0004*/ 	.word	0x00000082


	//----- nvinfo : EIATTR_KPARAM_INFO
	.align		4
.L_157:
        /*0008*/ 	.byte	0x04, 0x17
        /*000a*/ 	.short	(.L_159 - .L_158)
.L_158:
        /*000c*/ 	.word	0x00000000
        /*0010*/ 	.short	0x0005
        /*0012*/ 	.short	0x001c
        /*0014*/ 	.byte	0x00, 0xf0, 0x11, 0x00


	//----- nvinfo : EIATTR_KPARAM_INFO
	.align		4
.L_159:
        /*0018*/ 	.byte	0x04, 0x17
        /*001a*/ 	.short	(.L_161 - .L_160)
.L_160:
        /*001c*/ 	.word	0x00000000
        /*0020*/ 	.short	0x0004
        /*0022*/ 	.short	0x0018
        /*0024*/ 	.byte	0x00, 0xf0, 0x11, 0x00


	//----- nvinfo : EIATTR_KPARAM_INFO
	.align		4
.L_161:
        /*0028*/ 	.byte	0x04, 0x17
        /*002a*/ 	.short	(.L_163 - .L_162)
.L_162:
        /*002c*/ 	.word	0x00000000
        /*0030*/ 	.short	0x0003
        /*0032*/ 	.short	0x0014
        /*0034*/ 	.byte	0x00, 0xf0, 0x11, 0x00


	//----- nvinfo : EIATTR_KPARAM_INFO
	.align		4
.L_163:
        /*0038*/ 	.byte	0x04, 0x17
        /*003a*/ 	.short	(.L_165 - .L_164)
.L_164:
        /*003c*/ 	.word	0x00000000
        /*0040*/ 	.short	0x0002
        /*0042*/ 	.short	0x0010
        /*0044*/ 	.byte	0x00, 0xf0, 0x11, 0x00


	//----- nvinfo : EIATTR_KPARAM_INFO
	.align		4
.L_165:
        /*0048*/ 	.byte	0x04, 0x17
        /*004a*/ 	.short	(.L_167 - .L_166)
.L_166:
        /*004c*/ 	.word	0x00000000
        /*0050*/ 	.short	0x0001
        /*0052*/ 	.short	0x0008
        /*0054*/ 	.byte	0x00, 0xf5, 0x21, 0x00


	//----- nvinfo : EIATTR_KPARAM_INFO
	.align		4
.L_167:
        /*0058*/ 	.byte	0x04, 0x17
        /*005a*/ 	.short	(.L_169 - .L_168)
.L_168:
        /*005c*/ 	.word	0x00000000
        /*0060*/ 	.short	0x0000
        /*0062*/ 	.short	0x0000
        /*0064*/ 	.byte	0x00, 0xf5, 0x21, 0x00


	//----- nvinfo : EIATTR_SPARSE_MMA_MASK
	.align		4
.L_169:
        /*0068*/ 	.byte	0x03, 0x50
        /*006a*/ 	.short	0x0000


	//----- nvinfo : EIATTR_MAXREG_COUNT
	.align		4
        /*006c*/ 	.byte	0x03, 0x1b
        /*006e*/ 	.short	0x00ff


	//----- nvinfo : EIATTR_NUM_BARRIERS
	.align		4
        /*0070*/ 	.byte	0x02, 0x4c
        /*0072*/ 	.byte	0x01
	.zero		1


	//----- nvinfo : EIATTR_MERCURY_ISA_VERSION
	.align		4
        /*0074*/ 	.byte	0x03, 0x5f
        /*0076*/ 	.short	0x0101


	//----- nvinfo : EIATTR_VRC_CTA_INIT_COUNT
	.align		4
        /*0078*/ 	.byte	0x02, 0x4a
	.zero		1
	.zero		1


	//----- nvinfo : EIATTR_EXIT_INSTR_OFFSETS
	.align		4
        /*007c*/ 	.byte	0x04, 0x1c
        /*007e*/ 	.short	(.L_171 - .L_170)


	//   ....[0]....
.L_170:
        /*0080*/ 	.word	0x00000040


	//   ....[1]....
        /*0084*/ 	.word	0x000003e0


	//   ....[2]....
        /*0088*/ 	.word	0x00000530


	//----- nvinfo : EIATTR_CRS_STACK_SIZE
	.align		4
.L_171:
        /*008c*/ 	.byte	0x04, 0x1e
        /*008e*/ 	.short	(.L_173 - .L_172)
.L_172:
        /*0090*/ 	.word	0x00000000


	//----- nvinfo : EIATTR_CBANK_PARAM_SIZE
	.align		4
.L_173:
        /*0094*/ 	.byte	0x03, 0x19
        /*0096*/ 	.short	0x0020


	//----- nvinfo : EIATTR_PARAM_CBANK
	.align		4
        /*0098*/ 	.byte	0x04, 0x0a
        /*009a*/ 	.short	(.L_175 - .L_174)
	.align		4
.L_174:
        /*009c*/ 	.word	index@(.nv.constant0._ZN8pygpukit3ops5audio24vad_zero_crossing_kernelEPKfPfiiii)
        /*00a0*/ 	.short	0x0380
        /*00a2*/ 	.short	0x0020


	//----- nvinfo : EIATTR_SW_WAR
	.align		4
.L_175:
        /*00a4*/ 	.byte	0x04, 0x36
        /*00a6*/ 	.short	(.L_177 - .L_176)
.L_176:
        /*00a8*/ 	.word	0x00000008
.L_177:


//--------------------- .nv.info._ZN8pygpukit3ops5audio23vad_frame_energy_kernelEPKfPfiiii --------------------------
	.section	.nv.info._ZN8pygpukit3ops5audio23vad_frame_energy_kernelEPKfPfiiii,"",@"SHT_CUDA_INFO"
	.sectionflags	@""
	.align	4


	//----- nvinfo : EIATTR_CUDA_API_VERSION
	.align		4
        /*0000*/ 	.byte	0x04, 0x37
        /*0002*/ 	.short	(.L_179 - .L_178)
.L_178:
        /*0004*/ 	.word	0x00000082


	//----- nvinfo : EIATTR_KPARAM_INFO
	.align		4
.L_179:
        /*0008*/ 	.byte	0x04, 0x17
        /*000a*/ 	.short	(.L_181 - .L_180)
.L_180:
        /*000c*/ 	.word	0x00000000
        /*0010*/ 	.short	0x0005
        /*0012*/ 	.short	0x001c
        /*0014*/ 	.byte	0x00, 0xf0, 0x11, 0x00


	//----- nvinfo : EIATTR_KPARAM_INFO
	.align		4
.L_181:
        /*0018*/ 	.byte	0x04, 0x17
        /*001a*/ 	.short	(.L_183 - .L_182)
.L_182:
        /*001c*/ 	.word	0x00000000
        /*0020*/ 	.short	0x0004
        /*0022*/ 	.short	0x0018
        /*0024*/ 	.byte	0x00, 0xf0, 0x11, 0x00


	//----- nvinfo : EIATTR_KPARAM_INFO
	.align		4
.L_183:
        /*0028*/ 	.byte	0x04, 0x17
        /*002a*/ 	.short	(.L_185 - .L_184)
.L_184:
        /*002c*/ 	.word	0x00000000
        /*0030*/ 	.short	0x0003
        /*0032*/ 	.short	0x0014
        /*0034*/ 	.byte	0x00, 0xf0, 0x11, 0x00


	//----- nvinfo : EIATTR_KPARAM_INFO
	.align		4
.L_185:
        /*0038*/ 	.byte	0x04, 0x17
        /*003a*/ 	.short	(.L_187 - .L_186)
.L_186:
        /*003c*/ 	.word	0x00000000
        /*0040*/ 	.short	0x0002
        /*0042*/ 	.short	0x0010
        /*0044*/ 	.byte	0x00, 0xf0, 0x11, 0x00


	//----- nvinfo : EIATTR_KPARAM_INFO
	.align		4
.L_187:
        /*0048*/ 	.byte	0x04, 0x17
        /*004a*/ 	.short	(.L_189 - .L_188)
.L_188:
        /*004c*/ 	.word	0x00000000
        /*0050*/ 	.short	0x0001
        /*0052*/ 	.short	0x0008
        /*0054*/ 	.byte	0x00, 0xf5, 0x21, 0x00


	//----- nvinfo : EIATTR_KPARAM_INFO
	.align		4
.L_189:
        /*0058*/ 	.byte	0x04, 0x17
        /*005a*/ 	.short	(.L_191 - .L_190)
.L_190:
        /*005c*/ 	.word	0x00000000
        /*0060*/ 	.short	0x0000
        /*0062*/ 	.short	0x0000
        /*0064*/ 	.byte	0x00, 0xf5, 0x21, 0x00


	//----- nvinfo : EIATTR_SPARSE_MMA_MASK
	.align		4
.L_191:
        /*0068*/ 	.byte	0x03, 0x50
        /*006a*/ 	.short	0x0000


	//----- nvinfo : EIATTR_MAXREG_COUNT
	.align		4
        /*006c*/ 	.byte	0x03, 0x1b
        /*006e*/ 	.short	0x00ff


	//----- nvinfo : EIATTR_NUM_BARRIERS
	.align		4
        /*0070*/ 	.byte	0x02, 0x4c
        /*0072*/ 	.byte	0x01
	.zero		1


	//----- nvinfo : EIATTR_MERCURY_ISA_VERSION
	.align		4
        /*0074*/ 	.byte	0x03, 0x5f
        /*0076*/ 	.short	0x0101


	//----- nvinfo : EIATTR_VRC_CTA_INIT_COUNT
	.align		4
        /*0078*/ 	.byte	0x02, 0x4a
	.zero		1
	.zero		1


	//----- nvinfo : EIATTR_EXIT_INSTR_OFFSETS
	.align		4
        /*007c*/ 	.byte	0x04, 0x1c
        /*007e*/ 	.short	(.L_193 - .L_192)


	//   ....[0]....
.L_192:
        /*0080*/ 	.word	0x00000040


	//   ....[1]....
        /*0084*/ 	.word	0x00000340


	//   ....[2]....
        /*0088*/ 	.word	0x00000560


	//----- nvinfo : EIATTR_CRS_STACK_SIZE
	.align		4
.L_193:
        /*008c*/ 	.byte	0x04, 0x1e
        /*008e*/ 	.short	(.L_195 - .L_194)
.L_194:
        /*0090*/ 	.word	0x00000000


	//----- nvinfo : EIATTR_CBANK_PARAM_SIZE
	.align		4
.L_195:
        /*0094*/ 	.byte	0x03, 0x19
        /*0096*/ 	.short	0x0020


	//----- nvinfo : EIATTR_PARAM_CBANK
	.align		4
        /*0098*/ 	.byte	0x04, 0x0a
        /*009a*/ 	.short	(.L_197 - .L_196)
	.align		4
.L_196:
        /*009c*/ 	.word	index@(.nv.constant0._ZN8pygpukit3ops5audio23vad_frame_energy_kernelEPKfPfiiii)
        /*00a0*/ 	.short	0x0380
        /*00a2*/ 	.short	0x0020


	//----- nvinfo : EIATTR_SW_WAR
	.align		4
.L_197:
        /*00a4*/ 	.byte	0x04, 0x36
        /*00a6*/ 	.short	(.L_199 - .L_198)
.L_198:
        /*00a8*/ 	.word	0x00000008
.L_199:


//--------------------- .nv.info._ZN8pygpukit3ops5audio18overlap_add_kernelEPKfPfii --------------------------
	.section	.nv.info._ZN8pygpukit3ops5audio18overlap_add_kernelEPKfPfii,"",@"SHT_CUDA_INFO"
	.sectionflags	@""
	.align	4


	//----- nvinfo : EIATTR_CUDA_API_VERSION
	.align		4
        /*0000*/ 	.byte	0x04, 0x37
        /*0002*/ 	.short	(.L_201 - .L_200)
.L_200:
        /*0004*/ 	.word	0x00000082


	//----- nvinfo : EIATTR_KPARAM_INFO
	.align		4
.L_201:
        /*0008*/ 	.byte	0x04, 0x17
        /*000a*/ 	.short	(.L_203 - .L_202)
.L_202:
        /*000c*/ 	.word	0x00000000
        /*0010*/ 	.short	0x0003
        /*0012*/ 	.short	0x0014
        /*0014*/ 	.byte	0x00, 0xf0, 0x11, 0x00


	//----- nvinfo : EIATTR_KPARAM_INFO
	.align		4
.L_203:
        /*0018*/ 	.byte	0x04, 0x17
        /*001a*/ 	.short	(.L_205 - .L_204)
.L_204:
        /*001c*/ 	.word	0x00000000
        /*0020*/ 	.short	0x0002
        /*0022*/ 	.short	0x0010
        /*0024*/ 	.byte	0x00, 0xf0, 0x11, 0x00


	//----- nvinfo : EIATTR_KPARAM_INFO
	.align		4
.L_205:
        /*0028*/ 	.byte	0x04, 0x17
        /*002a*/ 	.short	(.L_207 - .L_206)
.L_206:
        /*002c*/ 	.word	0x00000000
        /*0030*/ 	.short	0x0001
        /*0032*/ 	.short	0x0008
        /*0034*/ 	.byte	0x00, 0xf5, 0x21, 0x00


	//----- nvinfo : EIATTR_KPARAM_INFO
	.align		4
.L_207:
        /*0038*/ 	.byte	0x04, 0x17
        /*003a*/ 	.short	(.L_209 - .L_208)
.L_208:
        /*003c*/ 	.word	0x00000000
        /*0040*/ 	.short	0x0000
        /*0042*/ 	.short	0x0000
        /*0044*/ 	.byte	0x00, 0xf5, 0x21, 0x00


	//----- nvinfo : EIATTR_SPARSE_MMA_MASK
	.align		4
.L_209:
        /*0048*/ 	.byte	0x03, 0x50
        /*004a*/ 	.short	0x0000


	//----- nvinfo : EIATTR_MAXREG_COUNT
	.align		4
        /*004c*/ 	.byte	0x03, 0x1b
        /*004e*/ 	.short	0x00ff


	//----- nvinfo : EIATTR_MERCURY_ISA_VERSION
	.align		4
        /*0050*/ 	.byte	0x03, 0x5f
        /*0052*/ 	.short	0x0101


	//----- nvinfo : EIATTR_VRC_CTA_INIT_COUNT
	.align		4
        /*0054*/ 	.byte	0x02, 0x4a
	.zero		1
	.zero		1


	//----- nvinfo : EIATTR_EXIT_INSTR_OFFSETS
	.align		4
        /*0058*/ 	.byte	0x04, 0x1c
        /*005a*/ 	.short	(.L_211 - .L_210)


	//   ....[0]....
.L_210:
        /*005c*/ 	.word	0x00000070


	//   ....[1]....
        /*0060*/ 	.word	0x00000110


	//----- nvinfo : EIATTR_CBANK_PARAM_SIZE
	.align		4
.L_211:
        /*0064*/ 	.byte	0x03, 0x19
        /*0066*/ 	.short	0x0018


	//----- nvinfo : EIATTR_PARAM_CBANK
	.align		4
        /*0068*/ 	.byte	0x04, 0x0a
        /*006a*/ 	.short	(.L_213 - .L_212)
	.align		4
.L_212:
        /*006c*/ 	.word	index@(.nv.constant0._ZN8pygpukit3ops5audio18overlap_add_kernelEPKfPfii)
        /*0070*/ 	.short	0x0380
        /*0072*/ 	.short	0x0018


	//----- nvinfo : EIATTR_SW_WAR
	.align		4
.L_213:
        /*0074*/ 	.byte	0x04, 0x36
        /*0076*/ 	.short	(.L_215 - .L_214)
.L_214:
        /*0078*/ 	.word	0x00000008
.L_215:


//--------------------- .nv.info._ZN8pygpukit3ops5audio24apply_hann_window_kernelEPfi --------------------------
	.section	.nv.info._ZN8pygpukit3ops5audio24apply_hann_window_kernelEPfi,"",@"SHT_CUDA_INFO"
	.sectionflags	@""
	.align	4


	//----- nvinfo : EIATTR_CUDA_API_VERSION
	.align		4
        /*0000*/ 	.byte	0x04, 0x37
        /*0002*/ 	.short	(.L_217 - .L_216)
.L_216:
        /*0004*/ 	.word	0x00000082


	//----- nvinfo : EIATTR_KPARAM_INFO
	.align		4
.L_217:
        /*0008*/ 	.byte	0x04, 0x17
        /*000a*/ 	.short	(.L_219 - .L_218)
.L_218:
        /*000c*/ 	.word	0x00000000
        /*0010*/ 	.short	0x0001
        /*0012*/ 	.short	0x0008
        /*0014*/ 	.byte	0x00, 0xf0, 0x11, 0x00


	//----- nvinfo : EIATTR_KPARAM_INFO
	.align		4
.L_219:
        /*0018*/ 	.byte	0x04, 0x17
        /*001a*/ 	.short	(.L_221 - .L_220)
.L_220:
        /*001c*/ 	.word	0x00000000
        /*0020*/ 	.short	0x0000
        /*0022*/ 	.short	0x0000
        /*0024*/ 	.byte	0x00, 0xf5, 0x21, 0x00


	//----- nvinfo : EIATTR_SPARSE_MMA_MASK
	.align		4
.L_221:
        /*0028*/ 	.byte	0x03, 0x50
        /*002a*/ 	.short	0x0000


	//----- nvinfo : EIATTR_MAXREG_COUNT
	.align		4
        /*002c*/ 	.byte	0x03, 0x1b
        /*002e*/ 	.short	0x00ff


	//----- nvinfo : EIATTR_MERCURY_ISA_VERSION
	.align		4
        /*0030*/ 	.byte	0x03, 0x5f
        /*0032*/ 	.short	0x0101


	//----- nvinfo : EIATTR_VRC_CTA_INIT_COUNT
	.align		4
        /*0034*/ 	.byte	0x02, 0x4a
	.zero		1
	.zero		1


	//----- nvinfo : EIATTR_EXIT_INSTR_OFFSETS
	.align		4
        /*0038*/ 	.byte	0x04, 0x1c
        /*003a*/ 	.short	(.L_223 - .L_222)


	//   ....[0]....
.L_222:
        /*003c*/ 	.word	0x00000080


	//   ....[1]....
        /*0040*/ 	.word	0x00000750


	//----- nvinfo : EIATTR_CRS_STACK_SIZE
	.align		4
.L_223:
        /*0044*/ 	.byte	0x04, 0x1e
        /*0046*/ 	.short	(.L_225 - .L_224)
.L_224:
        /*0048*/ 	.word	0x00000000


	//----- nvinfo : EIATTR_CBANK_PARAM_SIZE
	.align		4
.L_225:
        /*004c*/ 	.byte	0x03, 0x19
        /*004e*/ 	.short	0x000c


	//----- nvinfo : EIATTR_PARAM_CBANK
	.align		4
        /*0050*/ 	.byte	0x04, 0x0a
        /*0052*/ 	.short	(.L_227 - .L_226)
	.align		4
.L_226:
        /*0054*/ 	.word	index@(.nv.constant0._ZN8pygpukit3ops5audio24apply_hann_window_kernelEPfi)
        /*0058*/ 	.short	0x0380
        /*005a*/ 	.short	0x000c


	//----- nvinfo : EIATTR_SW_WAR
	.align		4
.L_227:
        /*005c*/ 	.byte	0x04, 0x36
        /*005e*/ 	.short	(.L_229 - .L_228)
.L_228:
        /*0060*/ 	.word	0x00000008
.L_229:


//--------------------- .nv.info._ZN8pygpukit3ops5audio23ring_buffer_read_kernelEPKfPfiii --------------------------
	.section	.nv.info._ZN8pygpukit3ops5audio23ring_buffer_read_kernelEPKfPfiii,"",@"SHT_CUDA_INFO"
	.sectionflags	@""
	.align	4


	//----- nvinfo : EIATTR_CUDA_API_VERSION
	.align		4
        /*0000*/ 	.byte	0x04, 0x37
        /*0002*/ 	.short	(.L_231 - .L_230)
.L_230:
        /*0004*/ 	.word	0x00000082


	//----- nvinfo : EIATTR_KPARAM_INFO
	.align		4
.L_231:
        /*0008*/ 	.byte	0x04, 0x17
        /*000a*/ 	.short	(.L_233 - .L_232)
.L_232:
        /*000c*/ 	.word	0x00000000
        /*0010*/ 	.short	0x0004
        /*0012*/ 	.short	0x0018
        /*0014*/ 	.byte	0x00, 0xf0, 0x11, 0x00


	//----- nvinfo : EIATTR_KPARAM_INFO
	.align		4
.L_233:
        /*0018*/ 	.byte	0x04, 0x17
        /*001a*/ 	.short	(.L_235 - .L_234)
.L_234:
        /*001c*/ 	.word	0x00000000
        /*0020*/ 	.short	0x0003
        /*0022*/ 	.short	0x0014
        /*0024*/ 	.byte	0x00, 0xf0, 0x11, 0x00


	//----- nvinfo : EIATTR_KPARAM_INFO
	.align		4
.L_235:
        /*0028*/ 	.byte	0x04, 0x17
        /*002a*/ 	.short	(.L_237 - .L_236)
.L_236:
        /*002c*/ 	.word	0x00000000
        /*0030*/ 	.short	0x0002
        /*0032*/ 	.short	0x0010
        /*0034*/ 	.byte	0x00, 0xf0, 0x11, 0x00


	//----- nvinfo : EIATTR_KPARAM_INFO
	.align		4
.L_237:
        /*0038*/ 	.byte	0x04, 0x17
        /*003a*/ 	.short	(.L_239 - .L_238)
.L_238:
        /*003c*/ 	.word	0x00000000
        /*0040*/ 	.short	0x0001
        /*0042*/ 	.short	0x0008
        /*0044*/ 	.byte	0x00, 0xf5, 0x21, 0x00


	//----- nvinfo : EIATTR_KPARAM_INFO
	.align		4
.L_239:
        /*0048*/ 	.byte	0x04, 0x17
        /*004a*/ 	.short	(.L_241 - .L_240)
.L_240:
        /*004c*/ 	.word	0x00000000
        /*0050*/ 	.short	0x0000
        /*0052*/ 	.short	0x0000
        /*0054*/ 	.byte	0x00, 0xf5, 0x21, 0x00


	//----- nvinfo : EIATTR_SPARSE_MMA_MASK
	.align		4
.L_241:
        /*0058*/ 	.byte	0x03, 0x50
        /*005a*/ 	.short	0x0000


	//----- nvinfo : EIATTR_MAXREG_COUNT
	.align		4
        /*005c*/ 	.byte	0x03, 0x1b
        /*005e*/ 	.short	0x00ff


	//----- nvinfo : EIATTR_MERCURY_ISA_VERSION
	.align		4
        /*0060*/ 	.byte	0x03, 0x5f
        /*0062*/ 	.short	0x0101


	//----- nvinfo : EIATTR_VRC_CTA_INIT_COUNT
	.align		4
        /*0064*/ 	.byte	0x02, 0x4a
	.zero		1
	.zero		1


	//----- nvinfo : EIATTR_EXIT_INSTR_OFFSETS
	.align		4
        /*0068*/ 	.byte	0x04, 0x1c
        /*006a*/ 	.short	(.L_243 - .L_242)


	//   ....[0]....
.L_242:
        /*006c*/ 	.word	0x00000070


	//   ....[1]....
        /*0070*/ 	.word	0x00000270


	//----- nvinfo : EIATTR_CBANK_PARAM_SIZE
	.align		4
.L_243:
        /*0074*/ 	.byte	0x03, 0x19
        /*0076*/ 	.short	0x001c


	//----- nvinfo : EIATTR_PARAM_CBANK
	.align		4
        /*0078*/ 	.byte	0x04, 0x0a
        /*007a*/ 	.short	(.L_245 - .L_244)
	.align		4
.L_244:
        /*007c*/ 	.word	index@(.nv.constant0._ZN8pygpukit3ops5audio23ring_buffer_read_kernelEPKfPfiii)
        /*0080*/ 	.short	0x0380
        /*0082*/ 	.short	0x001c


	//----- nvinfo : EIATTR_SW_WAR
	.align		4
.L_245:
        /*0084*/ 	.byte	0x04, 0x36
        /*0086*/ 	.short	(.L_247 - .L_246)
.L_246:
        /*0088*/ 	.word	0x00000008
.L_247:


//--------------------- .nv.info._ZN8pygpukit3ops5audio24ring_buffer_write_kernelEPKfPfiii --------------------------
	.section	.nv.info._ZN8pygpukit3ops5audio24ring_buffer_write_kernelEPKfPfiii,"",@"SHT_CUDA_INFO"
	.sectionflags	@""
	.align	4


	//----- nvinfo : EIATTR_CUDA_API_VERSION
	.align		4
        /*0000*/ 	.byte	0x04, 0x37
        /*0002*/ 	.short	(.L_249 - .L_248)
.L_248:
        /*0004*/ 	.word	0x00000082


	//----- nvinfo : EIATTR_KPARAM_INFO
	.align		4
.L_249:
        /*0008*/ 	.byte	0x04, 0x17
        /*000a*/ 	.short	(.L_251 - .L_250)
.L_250:
        /*000c*/ 	.word	0x00000000
        /*0010*/ 	.short	0x0004
        /*0012*/ 	.short	0x0018
        /*0014*/ 	.byte	0x00, 0xf0, 0x11, 0x00


	//----- nvinfo : EIATTR_KPARAM_INFO
	.align		4
.L_251:
        /*0018*/ 	.byte	0x04, 0x17
        /*001a*/ 	.short	(.L_253 - .L_252)
.L_252:
        /*001c*/ 	.word	0x00000000
        /*0020*/ 	.short	0x0003
        /*0022*/ 	.short	0x0014
        /*0024*/ 	.byte	0x00, 0xf0, 0x11, 0x00


	//----- nvinfo : EIATTR_KPARAM_INFO
	.align		4
.L_253:
        /*0028*/ 	.byte	0x04, 0x17
        /*002a*/ 	.short	(.L_255 - .L_254)
.L_254:
        /*002c*/ 	.word	0x00000000
        /*0030*/ 	.short	0x0002
        /*0032*/ 	.short	0x0010
        /*0034*/ 	.byte	0x00, 0xf0, 0x11, 0x00


	//----- nvinfo : EIATTR_KPARAM_INFO
	.align		4
.L_255:
        /*0038*/ 	.byte	0x04, 0x17
        /*003a*/ 	.short	(.L_257 - .L_256)
.L_256:
        /*003c*/ 	.word	0x00000000
        /*0040*/ 	.short	0x0001
        /*0042*/ 	.short	0x0008
        /*0044*/ 	.byte	0x00, 0xf5, 0x21, 0x00


	//----- nvinfo : EIATTR_KPARAM_INFO
	.align		4
.L_257:
        /*0048*/ 	.byte	0x04, 0x17
        /*004a*/ 	.short	(.L_259 - .L_258)
.L_258:
        /*004c*/ 	.word	0x00000000
        /*0050*/ 	.short	0x0000
        /*0052*/ 	.short	0x0000
        /*0054*/ 	.byte	0x00, 0xf5, 0x21, 0x00


	//----- nvinfo : EIATTR_SPARSE_MMA_MASK
	.align		4
.L_259:
        /*0058*/ 	.byte	0x03, 0x50
        /*005a*/ 	.short	0x0000


	//----- nvinfo : EIATTR_MAXREG_COUNT
	.align		4
        /*005c*/ 	.byte	0x03, 0x1b
        /*005e*/ 	.short	0x00ff


	//----- nvinfo : EIATTR_MERCURY_ISA_VERSION
	.align		4
        /*0060*/ 	.byte	0x03, 0x5f
        /*0062*/ 	.short	0x0101


	//----- nvinfo : EIATTR_VRC_CTA_INIT_COUNT
	.align		4
        /*0064*/ 	.byte	0x02, 0x4a
	.zero		1
	.zero		1


	//----- nvinfo : EIATTR_EXIT_INSTR_OFFSETS
	.align		4
        /*0068*/ 	.byte	0x04, 0x1c
        /*006a*/ 	.short	(.L_261 - .L_260)


	//   ....[0]....
.L_260:
        /*006c*/ 	.word	0x00000070


	//   ....[1]....
        /*0070*/ 	.word	0x00000260


	//----- nvinfo : EIATTR_CBANK_PARAM_SIZE
	.align		4
.L_261:
        /*0074*/ 	.byte	0x03, 0x19
        /*0076*/ 	.short	0x001c


	//----- nvinfo : EIATTR_PARAM_CBANK
	.align		4
        /*0078*/ 	.byte	0x04, 0x0a
        /*007a*/ 	.short	(.L_263 - .L_262)
	.align		4
.L_262:
        /*007c*/ 	.word	index@(.nv.constant0._ZN8pygpukit3ops5audio24ring_buffer_write_kernelEPKfPfiii)
        /*0080*/ 	.short	0x0380
        /*0082*/ 	.short	0x001c


	//----- nvinfo : EIATTR_SW_WAR
	.align		4
.L_263:
        /*0084*/ 	.byte	0x04, 0x36
        /*0086*/ 	.short	(.L_265 - .L_264)
.L_264:
        /*0088*/ 	.word	0x00000008
.L_265:


//--------------------- .nv.info._ZN8pygpukit3ops5audio25resample_polyphase_kernelEPKfPfii --------------------------
	.section	.nv.info._ZN8pygpukit3ops5audio25resample_polyphase_kernelEPKfPfii,"",@"SHT_CUDA_INFO"
	.sectionflags	@""
	.align	4


	//----- nvinfo : EIATTR_CUDA_API_VERSION
	.align		4
        /*0000*/ 	.byte	0x04, 0x37
        /*0002*/ 	.short	(.L_267 - .L_266)
.L_266:
        /*0004*/ 	.word	0x00000082


	//----- nvinfo : EIATTR_KPARAM_INFO
	.align		4
.L_267:
        /*0008*/ 	.byte	0x04, 0x17
        /*000a*/ 	.short	(.L_269 - .L_268)
.L_268:
        /*000c*/ 	.word	0x00000000
        /*0010*/ 	.short	0x0003
        /*0012*/ 	.short	0x0014
        /*0014*/ 	.byte	0x00, 0xf0, 0x11, 0x00


	//----- nvinfo : EIATTR_KPARAM_INFO
	.align		4
.L_269:
        /*0018*/ 	.byte	0x04, 0x17
        /*001a*/ 	.short	(.L_271 - .L_270)
.L_270:
        /*001c*/ 	.word	0x00000000
        /*0020*/ 	.short	0x0002
        /*0022*/ 	.short	0x0010
        /*0024*/ 	.byte	0x00, 0xf0, 0x11, 0x00


	//----- nvinfo : EIATTR_KPARAM_INFO
	.align		4
.L_271:
        /*0028*/ 	.byte	0x04, 0x17
        /*002a*/ 	.short	(.L_273 - .L_272)
.L_272:
        /*002c*/ 	.word	0x00000000
        /*0030*/ 	.short	0x0001
        /*0032*/ 	.short	0x0008
        /*0034*/ 	.byte	0x00, 0xf5, 0x21, 0x00


	//----- nvinfo : EIATTR_KPARAM_INFO
	.align		4
.L_273:
        /*0038*/ 	.byte	0x04, 0x17
        /*003a*/ 	.short	(.L_275 - .L_274)
.L_274:
        /*003c*/ 	.word	0x00000000
        /*0040*/ 	.short	0x0000
        /*0042*/ 	.short	0x0000
        /*0044*/ 	.byte	0x00, 0xf5, 0x21, 0x00


	//----- nvinfo : EIATTR_SPARSE_MMA_MASK
	.align		4
.L_275:
        /*0048*/ 	.byte	0x03, 0x50
        /*004a*/ 	.short	0x0000


	//----- nvinfo : EIATTR_MAXREG_COUNT
	.align		4
        /*004c*/ 	.byte	0x03, 0x1b
        /*004e*/ 	.short	0x00ff


	//----- nvinfo : EIATTR_MERCURY_ISA_VERSION
	.align		4
        /*0050*/ 	.byte	0x03, 0x5f
        /*0052*/ 	.short	0x0101


	//----- nvinfo : EIATTR_VRC_CTA_INIT_COUNT
	.align		4
        /*0054*/ 	.byte	0x02, 0x4a
	.zero		1
	.zero		1


	//----- nvinfo : EIATTR_EXIT_INSTR_OFFSETS
	.align		4
        /*0058*/ 	.byte	0x04, 0x1c
        /*005a*/ 	.short	(.L_277 - .L_276)


	//   ....[0]....
.L_276:
        /*005c*/ 	.word	0x00000070


	//   ....[1]....
        /*0060*/ 	.word	0x000010e0


	//----- nvinfo : EIATTR_CBANK_PARAM_SIZE
	.align		4
.L_277:
        /*0064*/ 	.byte	0x03, 0x19
        /*0066*/ 	.short	0x0018


	//----- nvinfo : EIATTR_PARAM_CBANK
	.align		4
        /*0068*/ 	.byte	0x04, 0x0a
        /*006a*/ 	.short	(.L_279 - .L_278)
	.align		4
.L_278:
        /*006c*/ 	.word	index@(.nv.constant0._ZN8pygpukit3ops5audio25resample_polyphase_kernelEPKfPfii)
        /*0070*/ 	.short	0x0380
        /*0072*/ 	.short	0x0018


	//----- nvinfo : EIATTR_SW_WAR
	.align		4
.L_279:
        /*0074*/ 	.byte	0x04, 0x36
        /*0076*/ 	.short	(.L_281 - .L_280)
.L_280:
        /*0078*/ 	.word	0x00000008
.L_281:


//--------------------- .nv.info._ZN8pygpukit3ops5audio21sum_of_squares_kernelEPKfPfm --------------------------
	.section	.nv.info._ZN8pygpukit3ops5audio21sum_of_squares_kernelEPKfPfm,"",@"SHT_CUDA_INFO"
	.sectionflags	@""
	.align	4


	//----- nvinfo : EIATTR_CUDA_API_VERSION
	.align		4
        /*0000*/ 	.byte	0x04, 0x37
        /*0002*/ 	.short	(.L_283 - .L_282)
.L_282:
        /*0004*/ 	.word	0x00000082


	//----- nvinfo : EIATTR_KPARAM_INFO
	.align		4
.L_283:
        /*0008*/ 	.byte	0x04, 0x17
        /*000a*/ 	.short	(.L_285 - .L_284)
.L_284:
        /*000c*/ 	.word	0x00000000
        /*0010*/ 	.short	0x0002
        /*0012*/ 	.short	0x0010
        /*0014*/ 	.byte	0x00, 0xf0, 0x21, 0x00


	//----- nvinfo : EIATTR_KPARAM_INFO
	.align		4
.L_285:
        /*0018*/ 	.byte	0x04, 0x17
        /*001a*/ 	.short	(.L_287 - .L_286)
.L_286:
        /*001c*/ 	.word	0x00000000
        /*0020*/ 	.short	0x0001
        /*0022*/ 	.short	0x0008
        /*0024*/ 	.byte	0x00, 0xf5, 0x21, 0x00


	//----- nvinfo : EIATTR_KPARAM_INFO
	.align		4
.L_287:
        /*0028*/ 	.byte	0x04, 0x17
        /*002a*/ 	.short	(.L_289 - .L_288)
.L_288:
        /*002c*/ 	.word	0x00000000
        /*0030*/ 	.short	0x0000
        /*0032*/ 	.short	0x0000
        /*0034*/ 	.byte	0x00, 0xf5, 0x21, 0x00


	//----- nvinfo : EIATTR_SPARSE_MMA_MASK
	.align		4
.L_289:
        /*0038*/ 	.byte	0x03, 0x50
        /*003a*/ 	.short	0x0000


	//----- nvinfo : EIATTR_MAXREG_COUNT
	.align		4
        /*003c*/ 	.byte	0x03, 0x1b
        /*003e*/ 	.short	0x00ff


	//----- nvinfo : EIATTR_NUM_BARRIERS
	.align		4
        /*0040*/ 	.byte	0x02, 0x4c
        /*0042*/ 	.byte	0x01
	.zero		1


	//----- nvinfo : EIATTR_MERCURY_ISA_VERSION
	.align		4
        /*0044*/ 	.byte	0x03, 0x5f
        /*0046*/ 	.short	0x0101


	//----- nvinfo : EIATTR_VRC_CTA_INIT_COUNT
	.align		4
        /*0048*/ 	.byte	0x02, 0x4a
	.zero		1
	.zero		1


	//----- nvinfo : EIATTR_EXIT_INSTR_OFFSETS
	.align		4
        /*004c*/ 	.byte	0x04, 0x1c
        /*004e*/ 	.short	(.L_291 - .L_290)


	//   ....[0]....
.L_290:
        /*0050*/ 	.word	0x00000240


	//   ....[1]....
        /*0054*/ 	.word	0x000002c0


	//----- nvinfo : EIATTR_CBANK_PARAM_SIZE
	.align		4
.L_291:
        /*0058*/ 	.byte	0x03, 0x19
        /*005a*/ 	.short	0x0018


	//----- nvinfo : EIATTR_PARAM_CBANK
	.align		4
        /*005c*/ 	.byte	0x04, 0x0a
        /*005e*/ 	.short	(.L_293 - .L_292)
	.align		4
.L_292:
        /*0060*/ 	.word	index@(.nv.constant0._ZN8pygpukit3ops5audio21sum_of_squares_kernelEPKfPfm)
        /*0064*/ 	.short	0x0380
        /*0066*/ 	.short	0x0018


	//----- nvinfo : EIATTR_SW_WAR
	.align		4
.L_293:
        /*0068*/ 	.byte	0x04, 0x36
        /*006a*/ 	.short	(.L_295 - .L_294)
.L_294:
        /*006c*/ 	.word	0x00000008
.L_295:


//--------------------- .nv.info._ZN8pygpukit3ops5audio18apply_scale_kernelEPfmf --------------------------
	.section	.nv.info._ZN8pygpukit3ops5audio18apply_scale_kernelEPfmf,"",@"SHT_CUDA_INFO"
	.sectionflags	@""
	.align	4


	//----- nvinfo : EIATTR_CUDA_API_VERSION
	.align		4
        /*0000*/ 	.byte	0x04, 0x37
        /*0002*/ 	.short	(.L_297 - .L_296)
.L_296:
        /*0004*/ 	.word	0x00000082


	//----- nvinfo : EIATTR_KPARAM_INFO
	.align		4
.L_297:
        /*0008*/ 	.byte	0x04, 0x17
        /*000a*/ 	.short	(.L_299 - .L_298)
.L_298:
        /*000c*/ 	.word	0x00000000
        /*0010*/ 	.short	0x0002
        /*0012*/ 	.short	0x0010
        /*0014*/ 	.byte	0x00, 0xf0, 0x11, 0x00


	//----- nvinfo : EIATTR_KPARAM_INFO
	.align		4
.L_299:
        /*0018*/ 	.byte	0x04, 0x17
        /*001a*/ 	.short	(.L_301 - .L_300)
.L_300:
        /*001c*/ 	.word	0x00000000
        /*0020*/ 	.short	0x0001
        /*0022*/ 	.short	0x0008
        /*0024*/ 	.byte	0x00, 0xf0, 0x21, 0x00


	//----- nvinfo : EIATTR_KPARAM_INFO
	.align		4
.L_301:
        /*0028*/ 	.byte	0x04, 0x17
        /*002a*/ 	.short	(.L_303 - .L_302)
.L_302:
        /*002c*/ 	.word	0x00000000
        /*0030*/ 	.short	0x0000
        /*0032*/ 	.short	0x0000
        /*0034*/ 	.byte	0x00, 0xf5, 0x21, 0x00


	//----- nvinfo : EIATTR_SPARSE_MMA_MASK
	.align		4
.L_303:
        /*0038*/ 	.byte	0x03, 0x50
        /*003a*/ 	.short	0x0000


	//----- nvinfo : EIATTR_MAXREG_COUNT
	.align		4
        /*003c*/ 	.byte	0x03, 0x1b
        /*003e*/ 	.short	0x00ff


	//----- nvinfo : EIATTR_MERCURY_ISA_VERSION
	.align		4
        /*0040*/ 	.byte	0x03, 0x5f
        /*0042*/ 	.short	0x0101


	//----- nvinfo : EIATTR_VRC_CTA_INIT_COUNT
	.align		4
        /*0044*/ 	.byte	0x02, 0x4a
	.zero		1
	.zero		1


	//----- nvinfo : EIATTR_EXIT_INSTR_OFFSETS
	.align		4
        /*0048*/ 	.byte	0x04, 0x1c
        /*004a*/ 	.short	(.L_305 - .L_304)


	//   ....[0]....
.L_304:
        /*004c*/ 	.word	0x00000080


	//   ....[1]....
        /*0050*/ 	.word	0x00000110


	//----- nvinfo : EIATTR_CBANK_PARAM_SIZE
	.align		4
.L_305:
        /*0054*/ 	.byte	0x03, 0x19
        /*0056*/ 	.short	0x0014


	//----- nvinfo : EIATTR_PARAM_CBANK
	.align		4
        /*0058*/ 	.byte	0x04, 0x0a
        /*005a*/ 	.short	(.L_307 - .L_306)
	.align		4
.L_306:
        /*005c*/ 	.word	index@(.nv.constant0._ZN8pygpukit3ops5audio18apply_scale_kernelEPfmf)
        /*0060*/ 	.short	0x0380
        /*0062*/ 	.short	0x0014


	//----- nvinfo : EIATTR_SW_WAR
	.align		4
.L_307:
        /*0064*/ 	.byte	0x04, 0x36
        /*0066*/ 	.short	(.L_309 - .L_308)
.L_308:
        /*0068*/ 	.word	0x00000008
.L_309:


//--------------------- .nv.info._ZN8pygpukit3ops5audio19find_max_abs_kernelEPKfPfm --------------------------
	.section	.nv.info._ZN8pygpukit3ops5audio19find_max_abs_kernelEPKfPfm,"",@"SHT_CUDA_INFO"
	.sectionflags	@""
	.align	4


	//----- nvinfo : EIATTR_CUDA_API_VERSION
	.align		4
        /*0000*/ 	.byte	0x04, 0x37
        /*0002*/ 	.short	(.L_311 - .L_310)
.L_310:
        /*0004*/ 	.word	0x00000082


	//----- nvinfo : EIATTR_KPARAM_INFO
	.align		4
.L_311:
        /*0008*/ 	.byte	0x04, 0x17
        /*000a*/ 	.short	(.L_313 - .L_312)
.L_312:
        /*000c*/ 	.word	0x00000000
        /*0010*/ 	.short	0x0002
        /*0012*/ 	.short	0x0010
        /*0014*/ 	.byte	0x00, 0xf0, 0x21, 0x00


	//----- nvinfo : EIATTR_KPARAM_INFO
	.align		4
.L_313:
        /*0018*/ 	.byte	0x04, 0x17
        /*001a*/ 	.short	(.L_315 - .L_314)
.L_314:
        /*001c*/ 	.word	0x00000000
        /*0020*/ 	.short	0x0001
        /*0022*/ 	.short	0x0008
        /*0024*/ 	.byte	0x00, 0xf5, 0x21, 0x00


	//----- nvinfo : EIATTR_KPARAM_INFO
	.align		4
.L_315:
        /*0028*/ 	.byte	0x04, 0x17
        /*002a*/ 	.short	(.L_317 - .L_316)
.L_316:
        /*002c*/ 	.word	0x00000000
        /*0030*/ 	.short	0x0000
        /*0032*/ 	.short	0x0000
        /*0034*/ 	.byte	0x00, 0xf5, 0x21, 0x00


	//----- nvinfo : EIATTR_SPARSE_MMA_MASK
	.align		4
.L_317:
        /*0038*/ 	.byte	0x03, 0x50
        /*003a*/ 	.short	0x0000


	//----- nvinfo : EIATTR_MAXREG_COUNT
	.align		4
        /*003c*/ 	.byte	0x03, 0x1b
        /*003e*/ 	.short	0x00ff


	//----- nvinfo : EIATTR_NUM_BARRIERS
	.align		4
        /*0040*/ 	.byte	0x02, 0x4c
        /*0042*/ 	.byte	0x01
	.zero		1


	//----- nvinfo : EIATTR_MERCURY_ISA_VERSION
	.align		4
        /*0044*/ 	.byte	0x03, 0x5f
        /*0046*/ 	.short	0x0101


	//----- nvinfo : EIATTR_VRC_CTA_INIT_COUNT
	.align		4
        /*0048*/ 	.byte	0x02, 0x4a
	.zero		1
	.zero		1


	//----- nvinfo : EIATTR_EXIT_INSTR_OFFSETS
	.align		4
        /*004c*/ 	.byte	0x04, 0x1c
        /*004e*/ 	.short	(.L_319 - .L_318)


	//   ....[0]....
.L_318:
        /*0050*/ 	.word	0x00000240


	//   ....[1]....
        /*0054*/ 	.word	0x000002c0


	//----- nvinfo : EIATTR_CBANK_PARAM_SIZE
	.align		4
.L_319:
        /*0058*/ 	.byte	0x03, 0x19
        /*005a*/ 	.short	0x0018


	//----- nvinfo : EIATTR_PARAM_CBANK
	.align		4
        /*005c*/ 	.byte	0x04, 0x0a
        /*005e*/ 	.short	(.L_321 - .L_320)
	.align		4
.L_320:
        /*0060*/ 	.word	index@(.nv.constant0._ZN8pygpukit3ops5audio19find_max_abs_kernelEPKfPfm)
        /*0064*/ 	.short	0x0380
        /*0066*/ 	.short	0x0018


	//----- nvinfo : EIATTR_SW_WAR
	.align		4
.L_321:
        /*0068*/ 	.byte	0x04, 0x36
        /*006a*/ 	.short	(.L_323 - .L_322)
.L_322:
        /*006c*/ 	.word	0x00000008
.L_323:


//--------------------- .nv.info._ZN8pygpukit3ops5audio21stereo_to_mono_kernelEPKfPfm --------------------------
	.section	.nv.info._ZN8pygpukit3ops5audio21stereo_to_mono_kernelEPKfPfm,"",@"SHT_CUDA_INFO"
	.sectionflags	@""
	.align	4


	//----- nvinfo : EIATTR_CUDA_API_VERSION
	.align		4
        /*0000*/ 	.byte	0x04, 0x37
        /*0002*/ 	.short	(.L_325 - .L_324)
.L_324:
        /*0004*/ 	.word	0x00000082


	//----- nvinfo : EIATTR_KPARAM_INFO
	.align		4
.L_325:
        /*0008*/ 	.byte	0x04, 0x17
        /*000a*/ 	.short	(.L_327 - .L_326)
.L_326:
        /*000c*/ 	.word	0x00000000
        /*0010*/ 	.short	0x0002
        /*0012*/ 	.short	0x0010
        /*0014*/ 	.byte	0x00, 0xf0, 0x21, 0x00


	//----- nvinfo : EIATTR_KPARAM_INFO
	.align		4
.L_327:
        /*0018*/ 	.byte	0x04, 0x17
        /*001a*/ 	.short	(.L_329 - .L_328)
.L_328:
        /*001c*/ 	.word	0x00000000
        /*0020*/ 	.short	0x0001
        /*0022*/ 	.short	0x0008
        /*0024*/ 	.byte	0x00, 0xf5, 0x21, 0x00


	//----- nvinfo : EIATTR_KPARAM_INFO
	.align		4
.L_329:
        /*0028*/ 	.byte	0x04, 0x17
        /*002a*/ 	.short	(.L_331 - .L_330)
.L_330:
        /*002c*/ 	.word	0x00000000
        /*0030*/ 	.short	0x0000
        /*0032*/ 	.short	0x0000
        /*0034*/ 	.byte	0x00, 0xf5, 0x21, 0x00


	//----- nvinfo : EIATTR_SPARSE_MMA_MASK
	.align		4
.L_331:
        /*0038*/ 	.byte	0x03, 0x50
        /*003a*/ 	.short	0x0000


	//----- nvinfo : EIATTR_MAXREG_COUNT
	.align		4
        /*003c*/ 	.byte	0x03, 0x1b
        /*003e*/ 	.short	0x00ff


	//----- nvinfo : EIATTR_MERCURY_ISA_VERSION
	.align		4
        /*0040*/ 	.byte	0x03, 0x5f
        /*0042*/ 	.short	0x0101


	//----- nvinfo : EIATTR_VRC_CTA_INIT_COUNT
	.align		4
        /*0044*/ 	.byte	0x02, 0x4a
	.zero		1
	.zero		1


	//----- nvinfo : EIATTR_EXIT_INSTR_OFFSETS
	.align		4
        /*0048*/ 	.byte	0x04, 0x1c
        /*004a*/ 	.short	(.L_333 - .L_332)


	//   ....[0]....
.L_332:
        /*004c*/ 	.word	0x00000080


	//   ....[1]....
        /*0050*/ 	.word	0x00000140


	//----- nvinfo : EIATTR_CBANK_PARAM_SIZE
	.align		4
.L_333:
        /*0054*/ 	.byte	0x03, 0x19
        /*0056*/ 	.short	0x0018


	//----- nvinfo : EIATTR_PARAM_CBANK
	.align		4
        /*0058*/ 	.byte	0x04, 0x0a
        /*005a*/ 	.short	(.L_335 - .L_334)
	.align		4
.L_334:
        /*005c*/ 	.word	index@(.nv.constant0._ZN8pygpukit3ops5audio21stereo_to_mono_kernelEPKfPfm)
        /*0060*/ 	.short	0x0380
        /*0062*/ 	.short	0x0018


	//----- nvinfo : EIATTR_SW_WAR
	.align		4
.L_335:
        /*0064*/ 	.byte	0x04, 0x36
        /*0066*/ 	.short	(.L_337 - .L_336)
.L_336:
        /*0068*/ 	.word	0x00000008
.L_337:


//--------------------- .nv.info._ZN8pygpukit3ops5audio23pcm_int16_to_f32_kernelEPKsPfm --------------------------
	.section	.nv.info._ZN8pygpukit3ops5audio23pcm_int16_to_f32_kernelEPKsPfm,"",@"SHT_CUDA_INFO"
	.sectionflags	@""
	.align	4


	//----- nvinfo : EIATTR_CUDA_API_VERSION
	.align		4
        /*0000*/ 	.byte	0x04, 0x37
        /*0002*/ 	.short	(.L_339 - .L_338)
.L_338:
        /*0004*/ 	.word	0x00000082


	//----- nvinfo : EIATTR_KPARAM_INFO
	.align		4
.L_339:
        /*0008*/ 	.byte	0x04, 0x17
        /*000a*/ 	.short	(.L_341 - .L_340)
.L_340:
        /*000c*/ 	.word	0x00000000
        /*0010*/ 	.short	0x0002
        /*0012*/ 	.short	0x0010
        /*0014*/ 	.byte	0x00, 0xf0, 0x21, 0x00


	//----- nvinfo : EIATTR_KPARAM_INFO
	.align		4
.L_341:
        /*0018*/ 	.byte	0x04, 0x17
        /*001a*/ 	.short	(.L_343 - .L_342)
.L_342:
        /*001c*/ 	.word	0x00000000
        /*0020*/ 	.short	0x0001
        /*0022*/ 	.short	0x0008
        /*0024*/ 	.byte	0x00, 0xf5, 0x21, 0x00


	//----- nvinfo : EIATTR_KPARAM_INFO
	.align		4
.L_343:
        /*0028*/ 	.byte	0x04, 0x17
        /*002a*/ 	.short	(.L_345 - .L_344)
.L_344:
        /*002c*/ 	.word	0x00000000
        /*0030*/ 	.short	0x0000
        /*0032*/ 	.short	0x0000
        /*0034*/ 	.byte	0x00, 0xf5, 0x21, 0x00


	//----- nvinfo : EIATTR_SPARSE_MMA_MASK
	.align		4
.L_345:
        /*0038*/ 	.byte	0x03, 0x50
        /*003a*/ 	.short	0x0000


	//----- nvinfo : EIATTR_MAXREG_COUNT
	.align		4
        /*003c*/ 	.byte	0x03, 0x1b
        /*003e*/ 	.short	0x00ff


	//----- nvinfo : EIATTR_MERCURY_ISA_VERSION
	.align		4
        /*0040*/ 	.byte	0x03, 0x5f
        /*0042*/ 	.short	0x0101


	//----- nvinfo : EIATTR_VRC_CTA_INIT_COUNT
	.align		4
        /*0044*/ 	.byte	0x02, 0x4a
	.zero		1
	.zero		1


	//----- nvinfo : EIATTR_EXIT_INSTR_OFFSETS
	.align		4
        /*0048*/ 	.byte	0x04, 0x1c
        /*004a*/ 	.short	(.L_347 - .L_346)


	//   ....[0]....
.L_346:
        /*004c*/ 	.word	0x00000080


	//   ....[1]....
        /*0050*/ 	.word	0x00000130


	//----- nvinfo : EIATTR_CBANK_PARAM_SIZE
	.align		4
.L_347:
        /*0054*/ 	.byte	0x03, 0x19
        /*0056*/ 	.short	0x0018


	//----- nvinfo : EIATTR_PARAM_CBANK
	.align		4
        /*0058*/ 	.byte	0x04, 0x0a
        /*005a*/ 	.short	(.L_349 - .L_348)
	.align		4
.L_348:
        /*005c*/ 	.word	index@(.nv.constant0._ZN8pygpukit3ops5audio23pcm_int16_to_f32_kernelEPKsPfm)
        /*0060*/ 	.short	0x0380
        /*0062*/ 	.short	0x0018


	//----- nvinfo : EIATTR_SW_WAR
	.align		4
.L_349:
        /*0064*/ 	.byte	0x04, 0x36
        /*0066*/ 	.short	(.L_351 - .L_350)
.L_350:
        /*0068*/ 	.word	0x00000008
.L_351:


//--------------------- .nv.callgraph             --------------------------
	.section	.nv.callgraph,"",@"SHT_CUDA_CALLGRAPH"
	.align	4
	.sectionentsize	8
	.align		4
        /*0000*/ 	.word	0x00000000
	.align		4
        /*0004*/ 	.word	0xffffffff
	.align		4
        /*0008*/ 	.word	0x00000000
	.align		4
        /*000c*/ 	.word	0xfffffffe
	.align		4
        /*0010*/ 	.word	0x00000000
	.align		4
        /*0014*/ 	.word	0xfffffffd
	.align		4
        /*0018*/ 	.word	0x00000000
	.align		4
        /*001c*/ 	.word	0xfffffffc


//--------------------- .nv.constant3             --------------------------
	.section	.nv.constant3,"a",@progbits
	.align	4
.nv.constant3:
	.type		_ZN8pygpukit3ops5audio15RESAMPLE_FILTERE,@object
	.size		_ZN8pygpukit3ops5audio15RESAMPLE_FILTERE,(.L_0 - _ZN8pygpukit3ops5audio15RESAMPLE_FILTERE)
_ZN8pygpukit3ops5audio15RESAMPLE_FILTERE:
        /*0000*/ 	.byte	0x52, 0x49, 0x9d, 0xb9, 0x52, 0x49, 0x9d, 0xba, 0x0a, 0xd7, 0x23, 0xbb, 0x6c, 0x09, 0x79, 0xbb
        /*0010*/ 	.byte	0x4b, 0x59, 0x86, 0xbb, 0x52, 0x49, 0x1d, 0xbb, 0xe0, 0x2d, 0x10, 0x3b, 0x78, 0x7a, 0x25, 0x3c
        /*0020*/ 	.byte	0xe8, 0xd9, 0xac, 0x3c, 0x04, 0xe7, 0x0c, 0x3d, 0x39, 0xd6, 0x45, 0x3d, 0xfe, 0x43, 0x7a, 0x3d
        /*0030*/ 	.byte	0x05, 0x34, 0x91, 0x3d, 0x2d, 0x43, 0x9c, 0x3d, 0x76, 0xe0, 0x9c, 0x3d, 0x05, 0xa3, 0x92, 0x3d
        /*0040*/ 	.byte	0xff, 0x21, 0x7d, 0x3d, 0x39, 0xd6, 0x45, 0x3d, 0xb8, 0x1e, 0x05, 0x3d, 0xdd, 0xb5, 0x84, 0x3c
        /*0050*/ 	.byte	0x6f, 0x12, 0x83, 0x3a, 0x5b, 0xb1, 0x3f, 0xbc, 0x7a, 0x36, 0xab, 0xbc, 0x62, 0xa1, 0xd6, 0xbc
        /*0060*/ 	.byte	0x1c, 0xeb, 0xe2, 0xbc, 0xce, 0x88, 0xd2, 0xbc, 0x31, 0x08, 0xac, 0xbc, 0xd7, 0x34, 0x6f, 0xbc
        /*0070*/ 	.byte	0x6c, 0x09, 0xf9, 0xbb, 0x52, 0x49, 0x9d, 0xba, 0x6c, 0x09, 0x79, 0x3b, 0x89, 0xd2, 0xde, 0x3b
.L_0:


//--------------------- .nv.constant4             --------------------------
	.section	.nv.constant4,"a",@progbits
	.align	8
	.align		8
.nv.constant4:
        /*0000*/ 	.dword	__cudart_i2opi_f


//--------------------- .text._ZN8pygpukit3ops5audio30vad_compute_noise_floor_kernelEPKfPfi --------------------------
	.section	.text._ZN8pygpukit3ops5audio30vad_compute_noise_floor_kernelEPKfPfi,"ax",@progbits
	.align	128
        .global         _ZN8pygpukit3ops5audio30vad_compute_noise_floor_kernelEPKfPfi
        .type           _ZN8pygpukit3ops5audio30vad_compute_noise_floor_kernelEPKfPfi,@function
        .size           _ZN8pygpukit3ops5audio30vad_compute_noise_floor_kernelEPKfPfi,(.L_x_83 - _ZN8pygpukit3ops5audio30vad_compute_noise_floor_kernelEPKfPfi)
        .other          _ZN8pygpukit3ops5audio30vad_compute_noise_floor_kernelEPKfPfi,@"STO_CUDA_ENTRY STV_DEFAULT"
_ZN8pygpukit3ops5audio30vad_compute_noise_floor_kernelEPKfPfi:
.text._ZN8pygpukit3ops5audio30vad_compute_noise_floor_kernelEPKfPfi:
[----:B------:R-:W-:Y:S01]  /*0000*/  LDC R1, c[0x0][0x37c] ;  /* 0x0000df00ff017b82 */ /* 0x000fe20000000800 */
[----:B------:R-:W0:Y:S01]  /*0010*/  S2R R6, SR_TID.X ;  /* 0x0000000000067919 */ /* 0x000e220000002100 */
[----:B------:R-:W0:Y:S01]  /*0020*/  LDCU UR8, c[0x0][0x360] ;  /* 0x00006c00ff0877ac */ /* 0x000e220008000800 */
[----:B------:R-:W-:Y:S01]  /*0030*/  IMAD.MOV.U32 R4, RZ, RZ, 0x501502f9 ;  /* 0x501502f9ff047424 */ /* 0x000fe200078e00ff */
[----:B------:R-:W0:Y:S01]  /*0040*/  S2R R7, SR_CTAID.X ;  /* 0x0000000000077919 */ /* 0x000e220000002500 */
[----:B------:R-:W1:Y:S01]  /*0050*/  LDCU UR4, c[0x0][0x390] ;  /* 0x00007200ff0477ac */ /* 0x000e620008000800 */
[----:B------:R-:W2:Y:S01]  /*0060*/  LDCU.64 UR6, c[0x0][0x358] ;  /* 0x00006b00ff0677ac */ /* 0x000ea20008000a00 */
[----:B0-----:R-:W-:-:S05]  /*0070*/  IMAD R5, R7, UR8, R6 ;  /* 0x0000000807057c24 */ /* 0x001fca000f8e0206 */
[----:B-1----:R-:W-:-:S13]  /*0080*/  ISETP.GE.AND P0, PT, R5, UR4, PT ;  /* 0x0000000405007c0c */ /* 0x002fda000bf06270 */
[----:B------:R-:W0:Y:S02]  /*0090*/  @!P0 LDC.64 R2, c[0x0][0x380] ;  /* 0x0000e000ff028b82 */ /* 0x000e240000000a00 */
[----:B0-----:R-:W-:-:S05]  /*00a0*/  @!P0 IMAD.WIDE R2, R5, 0x4, R2 ;  /* 0x0000000405028825 */ /* 0x001fca00078e0202 */
[----:B--2---:R-:W2:Y:S01]  /*00b0*/  @!P0 LDG.E.CONSTANT R4, desc[UR6][R2.64] ;  /* 0x0000000602048981 */ /* 0x004ea2000c1e9900 */
[----:B------:R-:W0:Y:S01]  /*00c0*/  S2UR UR5, SR_CgaCtaId ;  /* 0x00000000000579c3 */ /* 0x000e220000008800 */
[----:B------:R-:W-:Y:S01]  /*00d0*/  IMAD.U32 R0, RZ, RZ, UR8 ;  /* 0x00000008ff007e24 */ /* 0x000fe2000f8e00ff */
[----:B------:R-:W-:Y:S01]  /*00e0*/  UMOV UR4, 0x400 ;  /* 0x0000040000047882 */ /* 0x000fe20000000000 */
[----:B------:R-:W-:-:S03]  /*00f0*/  ISETP.NE.AND P0, PT, R6, RZ, PT ;  /* 0x000000ff0600720c */ /* 0x000fc60003f05270 */
[----:B------:R-:W-:Y:S01]  /*0100*/  ISETP.GE.U32.AND P1, PT, R0, 0x2, PT ;  /* 0x000000020000780c */ /* 0x000fe20003f26070 */
[----:B0-----:R-:W-:-:S06]  /*0110*/  ULEA UR4, UR5, UR4, 0x18 ;  /* 0x0000000405047291 */ /* 0x001fcc000f8ec0ff */
[----:B------:R-:W-:-:S05]  /*0120*/  LEA R5, R6, UR4, 0x2 ;  /* 0x0000000406057c11 */ /* 0x000fca000f8e10ff */
[----:B--2---:R0:W-:Y:S01]  /*0130*/  STS [R5], R4 ;  /* 0x0000000405007388 */ /* 0x0041e20000000800 */
[----:B------:R-:W-:Y:S06]  /*0140*/  BAR.SYNC.DEFER_BLOCKING 0x0 ;  /* 0x0000000000007b1d */ /* 0x000fec0000010000 */
[----:B------:R-:W-:Y:S05]  /*0150*/  @!P1 BRA `(.L_x_0) ;  /* 0x00000000002c9947 */ /* 0x000fea0003800000 */
.L_x_1:
[----:B0-----:R-:W-:-:S04]  /*0160*/  SHF.R.U32.HI R4, RZ, 0x1, R0 ;  /* 0x00000001ff047819 */ /* 0x001fc80000011600 */
[----:B------:R-:W-:-:S13]  /*0170*/  ISETP.GE.U32.AND P1, PT, R6, R4, PT ;  /* 0x000000040600720c */ /* 0x000fda0003f26070 */
[----:B------:R-:W-:Y:S01]  /*0180*/  @!P1 IMAD R3, R4, 0x4, R5 ;  /* 0x0000000404039824 */ /* 0x000fe200078e0205 */
[----:B------:R-:W-:Y:S05]  /*0190*/  @!P1 LDS R2, [R5] ;  /* 0x0000000005029984 */ /* 0x000fea0000000800 */
[----:B------:R-:W0:Y:S02]  /*01a0*/  @!P1 LDS R3, [R3] ;  /* 0x0000000003039984 */ /* 0x000e240000000800 */
[----:B0-----:R-:W-:-:S05]  /*01b0*/  @!P1 FMNMX R2, R2, R3, PT ;  /* 0x0000000302029209 */ /* 0x001fca0003800000 */
[----:B------:R1:W-:Y:S01]  /*01c0*/  @!P1 STS [R5], R2 ;  /* 0x0000000205009388 */ /* 0x0003e20000000800 */
[----:B------:R-:W-:Y:S01]  /*01d0*/  BAR.SYNC.DEFER_BLOCKING 0x0 ;  /* 0x0000000000007b1d */ /* 0x000fe20000010000 */
[----:B------:R-:W-:Y:S01]  /*01e0*/  ISETP.GT.U32.AND P1, PT, R0, 0x3, PT ;  /* 0x000000030000780c */ /* 0x000fe20003f24070 */
[----:B------:R-:W-:-:S12]  /*01f0*/  IMAD.MOV.U32 R0, RZ, RZ, R4 ;  /* 0x000000ffff007224 */ /* 0x000fd800078e0004 */
[----:B-1----:R-:W-:Y:S05]  /*0200*/  @P1 BRA `(.L_x_1) ;  /* 0xfffffffc00d41947 */ /* 0x002fea000383ffff */
.L_x_0:
[----:B------:R-:W-:Y:S05]  /*0210*/  @P0 EXIT ;  /* 0x000000000000094d */ /* 0x000fea0003800000 */
[----:B------:R-:W1:Y:S01]  /*0220*/  S2UR UR5, SR_CgaCtaId ;  /* 0x00000000000579c3 */ /* 0x000e620000008800 */
[----:B------:R-:W-:-:S07]  /*0230*/  UMOV UR4, 0x400 ;  /* 0x0000040000047882 */ /* 0x000fce0000000000 */
[----:B------:R-:W2:Y:S01]  /*0240*/  LDC.64 R2, c[0x0][0x388] ;  /* 0x0000e200ff027b82 */ /* 0x000ea20000000a00 */
[----:B-1----:R-:W-:Y:S01]  /*0250*/  ULEA UR4, UR5, UR4, 0x18 ;  /* 0x0000000405047291 */ /* 0x002fe2000f8ec0ff */
[----:B--2---:R-:W-:-:S08]  /*0260*/  IMAD.WIDE.U32 R2, R7, 0x4, R2 ;  /* 0x0000000407027825 */ /* 0x004fd000078e0002 */
[----:B0-----:R-:W0:Y:S04]  /*0270*/  LDS R5, [UR4] ;  /* 0x00000004ff057984 */ /* 0x001e280008000800 */
[----:B0-----:R-:W-:Y:S01]  /*0280*/  STG.E desc[UR6][R2.64], R5 ;  /* 0x0000000502007986 */ /* 0x001fe2000c101906 */
[----:B------:R-:W-:Y:S05]  /*0290*/  EXIT ;  /* 0x000000000000794d */ /* 0x000fea0003800000 */
.L_x_2:
[----:B------:R-:W-:-:S00]  /*02a0*/  BRA `(.L_x_2) ;  /* 0xfffffffc00fc7947 */ /* 0x000fc0000383ffff */
[----:B------:R-:W-:-:S00]  /*02b0*/  NOP ;  /* 0x0000000000007918 */ /* 0x000fc00000000000 */
        /* <DEDUP_REMOVED lines=12> */
.L_x_83:


//--------------------- .text._ZN8pygpukit3ops5audio19vad_hangover_kernelEPKiPiii --------------------------
	.section	.text._ZN8pygpukit3ops5audio19vad_hangover_kernelEPKiPiii,"ax",@progbits
	.align	128
        .global         _ZN8pygpukit3ops5audio19vad_hangover_kernelEPKiPiii
        .type           _ZN8pygpukit3ops5audio19vad_hangover_kernelEPKiPiii,@function
        .size           _ZN8pygpukit3ops5audio19vad_hangover_kernelEPKiPiii,(.L_x_84 - _ZN8pygpukit3ops5audio19vad_hangover_kernelEPKiPiii)
        .other          _ZN8pygpukit3ops5audio19vad_hangover_kernelEPKiPiii,@"STO_CUDA_ENTRY STV_DEFAULT"
_ZN8pygpukit3ops5audio19vad_hangover_kernelEPKiPiii:
.text._ZN8pygpukit3ops5audio19vad_hangover_kernelEPKiPiii:
[----:B------:R-:W-:Y:S01]  /*0000*/  LDC R1, c[0x0][0x37c] ;  /* 0x0000df00ff017b82 */ /* 0x000fe20000000800 */
[----:B------:R-:W0:Y:S07]  /*0010*/  S2R R0, SR_TID.X ;  /* 0x0000000000007919 */ /* 0x000e2e0000002100 */
[----:B------:R-:W0:Y:S01]  /*0020*/  S2UR UR4, SR_CTAID.X ;  /* 0x00000000000479c3 */ /* 0x000e220000002500 */
[----:B------:R-:W1:Y:S07]  /*0030*/  LDCU UR5, c[0x0][0x390] ;  /* 0x00007200ff0577ac */ /* 0x000e6e0008000800 */
[----:B------:R-:W0:Y:S02]  /*0040*/  LDC R7, c[0x0][0x360] ;  /* 0x0000d800ff077b82 */ /* 0x000e240000000800 */
[----:B0-----:R-:W-:-:S05]  /*0050*/  IMAD R7, R7, UR4, R0 ;  /* 0x0000000407077c24 */ /* 0x001fca000f8e0200 */
[----:B-1----:R-:W-:-:S13]  /*0060*/  ISETP.GE.AND P0, PT, R7, UR5, PT ;  /* 0x0000000507007c0c */ /* 0x002fda000bf06270 */
[----:B------:R-:W-:Y:S05]  /*0070*/  @P0 EXIT ;  /* 0x000000000000094d */ /* 0x000fea0003800000 */
[----:B------:R-:W0:Y:S01]  /*0080*/  LDCU UR6, c[0x0][0x394] ;  /* 0x00007280ff0677ac */ /* 0x000e220008000800 */
[----:B------:R-:W-:Y:S01]  /*0090*/  IMAD.MOV.U32 R9, RZ, RZ, RZ ;  /* 0x000000ffff097224 */ /* 0x000fe200078e00ff */
[----:B------:R-:W1:Y:S01]  /*00a0*/  LDCU.64 UR4, c[0x0][0x358] ;  /* 0x00006b00ff0477ac */ /* 0x000e620008000a00 */
[----:B0-----:R-:W-:-:S09]  /*00b0*/  UISETP.GE.AND UP0, UPT, UR6, URZ, UPT ;  /* 0x000000ff0600728c */ /* 0x001fd2000bf06270 */
[----:B-1----:R-:W-:Y:S05]  /*00c0*/  BRA.U !UP0, `(.L_x_3) ;  /* 0x0000000108507547 */ /* 0x002fea000b800000 */
[----:B------:R-:W0:Y:S01]  /*00d0*/  LDC.64 R4, c[0x0][0x380] ;  /* 0x0000e000ff047b82 */ /* 0x000e220000000a00 */
[----:B------:R-:W-:Y:S01]  /*00e0*/  BSSY.RECONVERGENT B0, `(.L_x_3) ;  /* 0x0000012000007945 */ /* 0x000fe20003800200 */
[----:B------:R-:W-:Y:S01]  /*00f0*/  IMAD.MOV.U32 R0, RZ, RZ, RZ ;  /* 0x000000ffff007224 */ /* 0x000fe200078e00ff */
[----:B------:R-:W1:Y:S06]  /*0100*/  LDCU UR6, c[0x0][0x394] ;  /* 0x00007280ff0677ac */ /* 0x000e6c0008000800 */
.L_x_7:
[----:B------:R-:W-:Y:S01]  /*0110*/  IADD3 R3, PT, PT, R7, -R0, RZ ;  /* 0x8000000007037210 */ /* 0x000fe20007ffe0ff */
[----:B------:R-:W-:Y:S03]  /*0120*/  BSSY.RELIABLE B1, `(.L_x_4) ;  /* 0x0000009000017945 */ /* 0x000fe60003800100 */
[----:B------:R-:W-:-:S13]  /*0130*/  ISETP.GE.AND P0, PT, R3, RZ, PT ;  /* 0x000000ff0300720c */ /* 0x000fda0003f06270 */
[----:B------:R-:W-:Y:S05]  /*0140*/  @!P0 BRA `(.L_x_5) ;  /* 0x0000000000188947 */ /* 0x000fea0003800000 */
[----:B0-----:R-:W-:-:S06]  /*0150*/  IMAD.WIDE.U32 R2, R3, 0x4, R4 ;  /* 0x0000000403027825 */ /* 0x001fcc00078e0004 */
[----:B------:R-:W2:Y:S01]  /*0160*/  LDG.E.CONSTANT R2, desc[UR4][R2.64] ;  /* 0x0000000402027981 */ /* 0x000ea2000c1e9900 */
[----:B------:R-:W-:Y:S01]  /*0170*/  IMAD.MOV.U32 R9, RZ, RZ, 0x1 ;  /* 0x00000001ff097424 */ /* 0x000fe200078e00ff */
[----:B--2---:R-:W-:-:S13]  /*0180*/  ISETP.NE.AND P0, PT, R2, 0x1, PT ;  /* 0x000000010200780c */ /* 0x004fda0003f05270 */
[----:B------:R-:W-:Y:S05]  /*0190*/  @!P0 BREAK.RELIABLE B1 ;  /* 0x0000000000018942 */ /* 0x000fea0003800100 */
[----:B------:R-:W-:Y:S05]  /*01a0*/  @!P0 BRA `(.L_x_6) ;  /* 0x0000000000148947 */ /* 0x000fea0003800000 */
.L_x_5:
[----:B-1----:R-:W-:Y:S05]  /*01b0*/  BSYNC.RELIABLE B1 ;  /* 0x0000000000017941 */ /* 0x002fea0003800100 */
.L_x_4:
[C---:B------:R-:W-:Y:S02]  /*01c0*/  ISETP.NE.AND P0, PT, R0.reuse, UR6, PT ;  /* 0x0000000600007c0c */ /* 0x040fe4000bf05270 */
[----:B------:R-:W-:-:S11]  /*01d0*/  IADD3 R0, PT, PT, R0, 0x1, RZ ;  /* 0x0000000100007810 */ /* 0x000fd60007ffe0ff */
[----:B------:R-:W-:Y:S05]  /*01e0*/  @P0 BRA `(.L_x_7) ;  /* 0xfffffffc00c80947 */ /* 0x000fea000383ffff */
[----:B------:R-:W-:-:S07]  /*01f0*/  HFMA2 R9, -RZ, RZ, 0, 0 ;  /* 0x00000000ff097431 */ /* 0x000fce00000001ff */
.L_x_6:
[----:B-1----:R-:W-:Y:S05]  /*0200*/  BSYNC.RECONVERGENT B0 ;  /* 0x0000000000007941 */ /* 0x002fea0003800200 */
.L_x_3:
[----:B------:R-:W1:Y:S02]  /*0210*/  LDC.64 R2, c[0x0][0x388] ;  /* 0x0000e200ff027b82 */ /* 0x000e640000000a00 */
[----:B-1----:R-:W-:-:S05]  /*0220*/  IMAD.WIDE R2, R7, 0x4, R2 ;  /* 0x0000000407027825 */ /* 0x002fca00078e0202 */
[----:B------:R-:W-:Y:S01]  /*0230*/  STG.E desc[UR4][R2.64], R9 ;  /* 0x0000000902007986 */ /* 0x000fe2000c101904 */
[----:B------:R-:W-:Y:S05]  /*0240*/  EXIT ;  /* 0x000000000000794d */ /* 0x000fea0003800000 */
.L_x_8:
        /* <DEDUP_REMOVED lines=11> */
.L_x_84:


//--------------------- .text._ZN8pygpukit3ops5audio19vad_decision_kernelEPKfS3_Piifff --------------------------
	.section	.text._ZN8pygpukit3ops5audio19vad_decision_kernelEPKfS3_Piifff,"ax",@progbits
	.align	128
        .global         _ZN8pygpukit3ops5audio19vad_decision_kernelEPKfS3_Piifff
        .type           _ZN8pygpukit3ops5audio19vad_decision_kernelEPKfS3_Piifff,@function
        .size           _ZN8pygpukit3ops5audio19vad_decision_kernelEPKfS3_Piifff,(.L_x_85 - _ZN8pygpukit3ops5audio19vad_decision_kernelEPKfS3_Piifff)
        .other          _ZN8pygpukit3ops5audio19vad_decision_kernelEPKfS3_Piifff,@"STO_CUDA_ENTRY STV_DEFAULT"
_ZN8pygpukit3ops5audio19vad_decision_kernelEPKfS3_Piifff:
.text._ZN8pygpukit3ops5audio19vad_decision_kernelEPKfS3_Piifff:
        /* <DEDUP_REMOVED lines=8> */
[----:B------:R-:W0:Y:S01]  /*0080*/  LDC.64 R2, c[0x0][0x380] ;  /* 0x0000e000ff027b82 */ /* 0x000e220000000a00 */
[----:B------:R-:W1:Y:S01]  /*0090*/  LDCU.64 UR4, c[0x0][0x358] ;  /* 0x00006b00ff0477ac */ /* 0x000e620008000a00 */
[----:B------:R-:W2:Y:S06]  /*00a0*/  LDCU UR6, c[0x0][0x39c] ;  /* 0x00007380ff0677ac */ /* 0x000eac0008000800 */
[----:B------:R-:W3:Y:S08]  /*00b0*/  LDC.64 R4, c[0x0][0x390] ;  /* 0x0000e400ff047b82 */ /* 0x000ef00000000a00 */
[----:B------:R-:W4:Y:S01]  /*00c0*/  LDC.64 R6, c[0x0][0x388] ;  /* 0x0000e200ff067b82 */ /* 0x000f220000000a00 */
[----:B0-----:R-:W-:-:S06]  /*00d0*/  IMAD.WIDE R2, R9, 0x4, R2 ;  /* 0x0000000409027825 */ /* 0x001fcc00078e0202 */
[----:B-1----:R-:W2:Y:S01]  /*00e0*/  LDG.E.CONSTANT R2, desc[UR4][R2.64] ;  /* 0x0000000402027981 */ /* 0x002ea2000c1e9900 */
[----:B------:R-:W-:Y:S01]  /*00f0*/  BSSY.RECONVERGENT B0, `(.L_x_9) ;  /* 0x000000d000007945 */ /* 0x000fe20003800200 */
[----:B------:R-:W-:Y:S02]  /*0100*/  IMAD.MOV.U32 R11, RZ, RZ, RZ ;  /* 0x000000ffff0b7224 */ /* 0x000fe400078e00ff */
[----:B---3--:R-:W-:Y:S01]  /*0110*/  IMAD.WIDE R4, R9, 0x4, R4 ;  /* 0x0000000409047825 */ /* 0x008fe200078e0204 */
[----:B--2---:R-:W-:-:S13]  /*0120*/  FSETP.GT.AND P0, PT, R2, UR6, PT ;  /* 0x0000000602007c0b */ /* 0x004fda000bf04000 */
[----:B----4-:R-:W-:Y:S05]  /*0130*/  @!P0 BRA `(.L_x_10) ;  /* 0x0000000000208947 */ /* 0x010fea0003800000 */
[----:B------:R-:W-:Y:S01]  /*0140*/  IMAD.WIDE R2, R9, 0x4, R6 ;  /* 0x0000000409027825 */ /* 0x000fe200078e0206 */
[----:B------:R-:W0:Y:S05]  /*0150*/  LDCU.64 UR6, c[0x0][0x3a0] ;  /* 0x00007400ff0677ac */ /* 0x000e2a0008000a00 */
[----:B------:R-:W0:Y:S01]  /*0160*/  LDG.E.CONSTANT R2, desc[UR4][R2.64] ;  /* 0x0000000402027981 */ /* 0x000e22000c1e9900 */
[----:B------:R-:W-:Y:S01]  /*0170*/  IMAD.MOV.U32 R11, RZ, RZ, 0x1 ;  /* 0x00000001ff0b7424 */ /* 0x000fe200078e00ff */
[----:B0-----:R-:W-:-:S04]  /*0180*/  FSETP.GTU.AND P0, PT, R2, UR7, PT ;  /* 0x0000000702007c0b */ /* 0x001fc8000bf0c000 */
[----:B------:R-:W-:-:S13]  /*0190*/  FSETP.GE.AND P0, PT, R2, UR6, !P0 ;  /* 0x0000000602007c0b */ /* 0x000fda000c706000 */
[----:B------:R-:W-:-:S04]  /*01a0*/  @!P0 FSETP.GT.AND P1, PT, R2, UR7, PT ;  /* 0x0000000702008c0b */ /* 0x000fc8000bf24000 */
[----:B------:R-:W-:-:S09]  /*01b0*/  @!P0 SEL R11, RZ, 0x1, !P1 ;  /* 0x00000001ff0b8807 */ /* 0x000fd20004800000 */
.L_x_10:
[----:B------:R-:W-:Y:S05]  /*01c0*/  BSYNC.RECONVERGENT B0 ;  /* 0x0000000000007941 */ /* 0x000fea0003800200 */
.L_x_9:
[----:B------:R-:W-:Y:S01]  /*01d0*/  STG.E desc[UR4][R4.64], R11 ;  /* 0x0000000b04007986 */ /* 0x000fe2000c101904 */
[----:B------:R-:W-:Y:S05]  /*01e0*/  EXIT ;  /* 0x000000000000794d */ /* 0x000fea0003800000 */
.L_x_11:
        /* <DEDUP_REMOVED lines=9> */
.L_x_85:


//--------------------- .text._ZN8pygpukit3ops5audio24vad_zero_crossing_kernelEPKfPfiiii --------------------------
	.section	.text._ZN8pygpukit3ops5audio24vad_zero_crossing_kernelEPKfPfiiii,"ax",@progbits
	.align	128
        .global         _ZN8pygpukit3ops5audio24vad_zero_crossing_kernelEPKfPfiiii
        .type           _ZN8pygpukit3ops5audio24vad_zero_crossing_kernelEPKfPfiiii,@function
        .size           _ZN8pygpukit3ops5audio24vad_zero_crossing_kernelEPKfPfiiii,(.L_x_79 - _ZN8pygpukit3ops5audio24vad_zero_crossing_kernelEPKfPfiiii)
        .other          _ZN8pygpukit3ops5audio24vad_zero_crossing_kernelEPKfPfiiii,@"STO_CUDA_ENTRY STV_DEFAULT"
_ZN8pygpukit3ops5audio24vad_zero_crossing_kernelEPKfPfiiii:
.text._ZN8pygpukit3ops5audio24vad_zero_crossing_kernelEPKfPfiiii:
[----:B------:R-:W-:Y:S01]  /*0000*/  LDC R1, c[0x0][0x37c] ;  /* 0x0000df00ff017b82 */ /* 0x000fe20000000800 */
[----:B------:R-:W0:Y:S01]  /*0010*/  S2R R2, SR_CTAID.X ;  /* 0x0000000000027919 */ /* 0x000e220000002500 */
[----:B------:R-:W0:Y:S02]  /*0020*/  LDCU UR4, c[0x0][0x39c] ;  /* 0x00007380ff0477ac */ /* 0x000e240008000800 */
[----:B0-----:R-:W-:-:S13]  /*0030*/  ISETP.GE.AND P0, PT, R2, UR4, PT ;  /* 0x0000000402007c0c */ /* 0x001fda000bf06270 */
[----:B------:R-:W-:Y:S05]  /*0040*/  @P0 EXIT ;  /* 0x000000000000094d */ /* 0x000fea0003800000 */
[----:B------:R-:W0:Y:S01]  /*0050*/  S2R R9, SR_TID.X ;  /* 0x0000000000097919 */ /* 0x000e220000002100 */
[----:B------:R-:W1:Y:S01]  /*0060*/  LDCU UR4, c[0x0][0x394] ;  /* 0x00007280ff0477ac */ /* 0x000e620008000800 */
[----:B------:R-:W-:Y:S01]  /*0070*/  BSSY.RECONVERGENT B0, `(.L_x_12) ;  /* 0x0000020000007945 */ /* 0x000fe20003800200 */
[----:B------:R-:W-:Y:S01]  /*0080*/  IMAD.MOV.U32 R0, RZ, RZ, RZ ;  /* 0x000000ffff007224 */ /* 0x000fe200078e00ff */
[----:B------:R-:W2:Y:S01]  /*0090*/  LDCU.64 UR8, c[0x0][0x358] ;  /* 0x00006b00ff0877ac */ /* 0x000ea20008000a00 */
[----:B------:R-:W3:Y:S01]  /*00a0*/  LDCU UR5, c[0x0][0x398] ;  /* 0x00007300ff0577ac */ /* 0x000ee20008000800 */
[----:B------:R-:W4:Y:S01]  /*00b0*/  LDCU UR6, c[0x0][0x390] ;  /* 0x00007200ff0677ac */ /* 0x000f220008000800 */
[----:B-1----:R-:W-:-:S06]  /*00c0*/  UIADD3 UR4, UPT, UPT, UR4, -0x1, URZ ;  /* 0xffffffff04047890 */ /* 0x002fcc000fffe0ff */
[----:B0-----:R-:W-:-:S13]  /*00d0*/  ISETP.GE.AND P0, PT, R9, UR4, PT ;  /* 0x0000000409007c0c */ /* 0x001fda000bf06270 */
[----:B--234-:R-:W-:Y:S05]  /*00e0*/  @P0 BRA `(.L_x_13) ;  /* 0x0000000000600947 */ /* 0x01cfea0003800000 */
[----:B------:R-:W0:Y:S01]  /*00f0*/  LDC R10, c[0x0][0x360] ;  /* 0x0000d800ff0a7b82 */ /* 0x000e220000000800 */
[----:B------:R-:W-:Y:S02]  /*0100*/  IMAD.MOV.U32 R0, RZ, RZ, RZ ;  /* 0x000000ffff007224 */ /* 0x000fe400078e00ff */
[----:B------:R-:W-:-:S05]  /*0110*/  IMAD.MOV.U32 R3, RZ, RZ, R9 ;  /* 0x000000ffff037224 */ /* 0x000fca00078e0009 */
[----:B------:R-:W1:Y:S02]  /*0120*/  LDC.64 R6, c[0x0][0x380] ;  /* 0x0000e000ff067b82 */ /* 0x000e640000000a00 */
.L_x_16:
[--C-:B------:R-:W-:Y:S01]  /*0130*/  IMAD R5, R2, UR5, R3.reuse ;  /* 0x0000000502057c24 */ /* 0x100fe2000f8e0203 */
[----:B------:R-:W-:Y:S01]  /*0140*/  BSSY.RECONVERGENT B1, `(.L_x_14) ;  /* 0x0000011000017945 */ /* 0x000fe20003800200 */
[----:B0-----:R-:W-:Y:S02]  /*0150*/  IMAD.IADD R3, R10, 0x1, R3 ;  /* 0x000000010a037824 */ /* 0x001fe400078e0203 */
[----:B------:R-:W-:-:S03]  /*0160*/  VIADD R4, R5, 0x1 ;  /* 0x0000000105047836 */ /* 0x000fc60000000000 */
[----:B------:R-:W-:Y:S02]  /*0170*/  ISETP.GE.AND P2, PT, R3, UR4, PT ;  /* 0x0000000403007c0c */ /* 0x000fe4000bf46270 */
[----:B------:R-:W-:-:S13]  /*0180*/  ISETP.GE.AND P0, PT, R4, UR6, PT ;  /* 0x0000000604007c0c */ /* 0x000fda000bf06270 */
[----:B------:R-:W-:Y:S05]  /*0190*/  @P0 BRA `(.L_x_15) ;  /* 0x00000000002c0947 */ /* 0x000fea0003800000 */
[----:B-1----:R-:W-:-:S05]  /*01a0*/  IMAD.WIDE R4, R5, 0x4, R6 ;  /* 0x0000000405047825 */ /* 0x002fca00078e0206 */
[----:B------:R-:W2:Y:S04]  /*01b0*/  LDG.E.CONSTANT R11, desc[UR8][R4.64+0x4] ;  /* 0x00000408040b7981 */ /* 0x000ea8000c1e9900 */
[----:B------:R-:W3:Y:S01]  /*01c0*/  LDG.E.CONSTANT R8, desc[UR8][R4.64] ;  /* 0x0000000804087981 */ /* 0x000ee2000c1e9900 */
[C---:B--2---:R-:W-:Y:S02]  /*01d0*/  FSETP.GEU.AND P0, PT, R11.reuse, RZ, PT ;  /* 0x000000ff0b00720b */ /* 0x044fe40003f0e000 */
[----:B------:R-:W-:Y:S02]  /*01e0*/  FSETP.GE.AND P1, PT, R11, RZ, PT ;  /* 0x000000ff0b00720b */ /* 0x000fe40003f26000 */
[C---:B---3--:R-:W-:Y:S02]  /*01f0*/  FSETP.GE.AND P0, PT, R8.reuse, RZ, !P0 ;  /* 0x000000ff0800720b */ /* 0x048fe40004706000 */
[----:B------:R-:W-:Y:S01]  /*0200*/  FSETP.LT.AND P1, PT, R8, RZ, P1 ;  /* 0x000000ff0800720b */ /* 0x000fe20000f21000 */
[----:B------:R-:W-:-:S03]  /*0210*/  VIADD R8, R0, 0x1 ;  /* 0x0000000100087836 */ /* 0x000fc60000000000 */
[----:B------:R-:W-:-:S13]  /*0220*/  PLOP3.LUT P0, PT, P0, P1, PT, 0xf8, 0x8f ;  /* 0x00000000008f781c */ /* 0x000fda0000703f70 */
[----:B------:R-:W-:-:S04]  /*0230*/  @!P0 IMAD.MOV R8, RZ, RZ, R0 ;  /* 0x000000ffff088224 */ /* 0x000fc800078e0200 */
[----:B------:R-:W-:-:S07]  /*0240*/  IMAD.MOV.U32 R0, RZ, RZ, R8 ;  /* 0x000000ffff007224 */ /* 0x000fce00078e0008 */
.L_x_15:
[----:B------:R-:W-:Y:S05]  /*0250*/  BSYNC.RECONVERGENT B1 ;  /* 0x0000000000017941 */ /* 0x000fea0003800200 */
.L_x_14:
[----:B------:R-:W-:Y:S05]  /*0260*/  @!P2 BRA `(.L_x_16) ;  /* 0xfffffffc00b0a947 */ /* 0x000fea000383ffff */
.L_x_13:
[----:B------:R-:W-:Y:S05]  /*0270*/  BSYNC.RECONVERGENT B0 ;  /* 0x0000000000007941 */ /* 0x000fea0003800200 */
.L_x_12:
[----:B------:R-:W0:Y:S01]  /*0280*/  S2UR UR6, SR_CgaCtaId ;  /* 0x00000000000679c3 */ /* 0x000e220000008800 */
[----:B------:R-:W-:Y:S01]  /*0290*/  UMOV UR5, 0x400 ;  /* 0x0000040000057882 */ /* 0x000fe20000000000 */
[----:B------:R-:W2:Y:S01]  /*02a0*/  LDCU UR7, c[0x0][0x360] ;  /* 0x00006c00ff0777ac */ /* 0x000ea20008000800 */
[----:B------:R-:W-:Y:S01]  /*02b0*/  ISETP.NE.AND P1, PT, R9, RZ, PT ;  /* 0x000000ff0900720c */ /* 0x000fe20003f25270 */
[----:B--2---:R-:W-:Y:S02]  /*02c0*/  UISETP.GE.U32.AND UP0, UPT, UR7, 0x2, UPT ;  /* 0x000000020700788c */ /* 0x004fe4000bf06070 */
[----:B0-----:R-:W-:-:S06]  /*02d0*/  ULEA UR5, UR6, UR5, 0x18 ;  /* 0x0000000506057291 */ /* 0x001fcc000f8ec0ff */
[----:B------:R-:W-:-:S05]  /*02e0*/  LEA R3, R9, UR5, 0x2 ;  /* 0x0000000509037c11 */ /* 0x000fca000f8e10ff */
[----:B------:R0:W-:Y:S01]  /*02f0*/  STS [R3], R0 ;  /* 0x0000000003007388 */ /* 0x0001e20000000800 */
[----:B------:R-:W-:Y:S06]  /*0300*/  BAR.SYNC.DEFER_BLOCKING 0x0 ;  /* 0x0000000000007b1d */ /* 0x000fec0000010000 */
[----:B------:R-:W-:Y:S05]  /*0310*/  BRA.U !UP0, `(.L_x_17) ;  /* 0x0000000108307547 */ /* 0x000fea000b800000 */
[----:B0-----:R-:W-:-:S07]  /*0320*/  IMAD.U32 R0, RZ, RZ, UR7 ;  /* 0x00000007ff007e24 */ /* 0x001fce000f8e00ff */
.L_x_18:
[----:B------:R-:W-:-:S04]  /*0330*/  SHF.R.U32.HI R8, RZ, 0x1, R0 ;  /* 0x00000001ff087819 */ /* 0x000fc80000011600 */
[----:B------:R-:W-:-:S13]  /*0340*/  ISETP.GE.U32.AND P0, PT, R9, R8, PT ;  /* 0x000000080900720c */ /* 0x000fda0003f06070 */
[----:B------:R-:W-:Y:S01]  /*0350*/  @!P0 IMAD R4, R8, 0x4, R3 ;  /* 0x0000000408048824 */ /* 0x000fe200078e0203 */
[----:B------:R-:W-:Y:S05]  /*0360*/  @!P0 LDS R5, [R3] ;  /* 0x0000000003058984 */ /* 0x000fea0000000800 */
[----:B------:R-:W1:Y:S02]  /*0370*/  @!P0 LDS R4, [R4] ;  /* 0x0000000004048984 */ /* 0x000e640000000800 */
[----:B-1----:R-:W-:-:S05]  /*0380*/  @!P0 IMAD.IADD R6, R4, 0x1, R5 ;  /* 0x0000000104068824 */ /* 0x002fca00078e0205 */
[----:B------:R2:W-:Y:S01]  /*0390*/  @!P0 STS [R3], R6 ;  /* 0x0000000603008388 */ /* 0x0005e20000000800 */
[----:B------:R-:W-:Y:S01]  /*03a0*/  BAR.SYNC.DEFER_BLOCKING 0x0 ;  /* 0x0000000000007b1d */ /* 0x000fe20000010000 */
[----:B------:R-:W-:Y:S01]  /*03b0*/  ISETP.GT.U32.AND P0, PT, R0, 0x3, PT ;  /* 0x000000030000780c */ /* 0x000fe20003f04070 */
[----:B------:R-:W-:-:S12]  /*03c0*/  IMAD.MOV.U32 R0, RZ, RZ, R8 ;  /* 0x000000ffff007224 */ /* 0x000fd800078e0008 */
[----:B--2---:R-:W-:Y:S05]  /*03d0*/  @P0 BRA `(.L_x_18) ;  /* 0xfffffffc00d40947 */ /* 0x004fea000383ffff */
.L_x_17:
[----:B------:R-:W-:Y:S05]  /*03e0*/  @P1 EXIT ;  /* 0x000000000000194d */ /* 0x000fea0003800000 */
[----:B------:R-:W2:Y:S01]  /*03f0*/  S2UR UR6, SR_CgaCtaId ;  /* 0x00000000000679c3 */ /* 0x000ea20000008800 */
[----:B------:R-:W-:Y:S01]  /*0400*/  UMOV UR5, 0x400 ;  /* 0x0000040000057882 */ /* 0x000fe20000000000 */
[----:B0-----:R-:W-:-:S04]  /*0410*/  I2FP.F32.S32 R3, UR4 ;  /* 0x0000000400037c45 */ /* 0x001fc80008201400 */
[----:B------:R-:W0:Y:S02]  /*0420*/  MUFU.RCP R4, R3 ;  /* 0x0000000300047308 */ /* 0x000e240000001000 */
[----:B0-----:R-:W-:Y:S01]  /*0430*/  FFMA R5, -R3, R4, 1 ;  /* 0x3f80000003057423 */ /* 0x001fe20000000104 */
[----:B--2---:R-:W-:-:S03]  /*0440*/  ULEA UR5, UR6, UR5, 0x18 ;  /* 0x0000000506057291 */ /* 0x004fc6000f8ec0ff */
[----:B------:R-:W-:-:S06]  /*0450*/  FFMA R5, R4, R5, R4 ;  /* 0x0000000504057223 */ /* 0x000fcc0000000004 */
[----:B------:R-:W0:Y:S02]  /*0460*/  LDS R0, [UR5] ;  /* 0x00000005ff007984 */ /* 0x000e240008000800 */
[----:B0-----:R-:W-:-:S04]  /*0470*/  I2FP.F32.S32 R0, R0 ;  /* 0x0000000000007245 */ /* 0x001fc80000201400 */
[----:B------:R-:W0:Y:S01]  /*0480*/  FCHK P0, R0, R3 ;  /* 0x0000000300007302 */ /* 0x000e220000000000 */
[----:B------:R-:W-:-:S04]  /*0490*/  FFMA R4, R0, R5, RZ ;  /* 0x0000000500047223 */ /* 0x000fc800000000ff */
[----:B-1----:R-:W-:-:S04]  /*04a0*/  FFMA R6, -R3, R4, R0 ;  /* 0x0000000403067223 */ /* 0x002fc80000000100 */
[----:B------:R-:W-:Y:S01]  /*04b0*/  FFMA R7, R5, R6, R4 ;  /* 0x0000000605077223 */ /* 0x000fe20000000004 */
[----:B0-----:R-:W-:Y:S06]  /*04c0*/  @!P0 BRA `(.L_x_19) ;  /* 0x00000000000c8947 */ /* 0x001fec0003800000 */
[----:B------:R-:W-:-:S07]  /*04d0*/  MOV R4, 0x4f0 ;  /* 0x000004f000047802 */ /* 0x000fce0000000f00 */
[----:B------:R-:W-:Y:S05]  /*04e0*/  CALL.REL.NOINC `($__internal_0_$__cuda_sm3x_div_rn_noftz_f32_slowpath) ;  /* 0x0000000000147944 */ /* 0x000fea0003c00000 */
[----:B------:R-:W-:-:S07]  /*04f0*/  IMAD.MOV.U32 R7, RZ, RZ, R0 ;  /* 0x000000ffff077224 */ /* 0x000fce00078e0000 */
.L_x_19:
[----:B------:R-:W0:Y:S02]  /*0500*/  LDC.64 R4, c[0x0][0x388] ;  /* 0x0000e200ff047b82 */ /* 0x000e240000000a00 */
[----:B0-----:R-:W-:-:S05]  /*0510*/  IMAD.WIDE.U32 R2, R2, 0x4, R4 ;  /* 0x0000000402027825 */ /* 0x001fca00078e0004 */
[----:B------:R-:W-:Y:S01]  /*0520*/  STG.E desc[UR8][R2.64], R7 ;  /* 0x0000000702007986 */ /* 0x000fe2000c101908 */
[----:B------:R-:W-:Y:S05]  /*0530*/  EXIT ;  /* 0x000000000000794d */ /* 0x000fea0003800000 */
        .weak           $__internal_0_$__cuda_sm3x_div_rn_noftz_f32_slowpath
        .type           $__internal_0_$__cuda_sm3x_div_rn_noftz_f32_slowpath,@function
        .size           $__internal_0_$__cuda_sm3x_div_rn_noftz_f32_slowpath,(.L_x_79 - $__internal_0_$__cuda_sm3x_div_rn_noftz_f32_slowpath)
$__internal_0_$__cuda_sm3x_div_rn_noftz_f32_slowpath:
[--C-:B------:R-:W-:Y:S01]  /*0540*/  SHF.R.U32.HI R6, RZ, 0x17, R3.reuse ;  /* 0x00000017ff067819 */ /* 0x100fe20000011603 */
[--C-:B------:R-:W-:Y:S01]  /*0550*/  IMAD.MOV.U32 R7, RZ, RZ, R0.reuse ;  /* 0x000000ffff077224 */ /* 0x100fe200078e0000 */
[----:B------:R-:W-:Y:S01]  /*0560*/  SHF.R.U32.HI R5, RZ, 0x17, R0 ;  /* 0x00000017ff057819 */ /* 0x000fe20000011600 */
[----:B------:R-:W-:Y:S01]  /*0570*/  IMAD.MOV.U32 R8, RZ, RZ, R3 ;  /* 0x000000ffff087224 */ /* 0x000fe200078e0003 */
[----:B------:R-:W-:Y:S02]  /*0580*/  LOP3.LUT R6, R6, 0xff, RZ, 0xc0, !PT ;  /* 0x000000ff06067812 */ /* 0x000fe400078ec0ff */
[----:B------:R-:W-:-:S03]  /*0590*/  LOP3.LUT R5, R5, 0xff, RZ, 0xc0, !PT ;  /* 0x000000ff05057812 */ /* 0x000fc600078ec0ff */
[----:B------:R-:W-:Y:S02]  /*05a0*/  VIADD R11, R6, 0xffffffff ;  /* 0xffffffff060b7836 */ /* 0x000fe40000000000 */
[----:B------:R-:W-:-:S03]  /*05b0*/  VIADD R10, R5, 0xffffffff ;  /* 0xffffffff050a7836 */ /* 0x000fc60000000000 */
[----:B------:R-:W-:-:S04]  /*05c0*/  ISETP.GT.U32.AND P0, PT, R11, 0xfd, PT ;  /* 0x000000fd0b00780c */ /* 0x000fc80003f04070 */
[----:B------:R-:W-:-:S13]  /*05d0*/  ISETP.GT.U32.OR P0, PT, R10, 0xfd, P0 ;  /* 0x000000fd0a00780c */ /* 0x000fda0000704470 */
[----:B------:R-:W-:Y:S01]  /*05e0*/  @!P0 IMAD.MOV.U32 R9, RZ, RZ, RZ ;  /* 0x000000ffff098224 */ /* 0x000fe200078e00ff */
[----:B------:R-:W-:Y:S06]  /*05f0*/  @!P0 BRA `(.L_x_20) ;  /* 0x00000000005c8947 */ /* 0x000fec0003800000 */
[----:B------:R-:W-:Y:S02]  /*0600*/  FSETP.GTU.FTZ.AND P0, PT, |R0|, +INF , PT ;  /* 0x7f8000000000780b */ /* 0x000fe40003f1c200 */
[----:B------:R-:W-:-:S04]  /*0610*/  FSETP.GTU.FTZ.AND P1, PT, |R3|, +INF , PT ;  /* 0x7f8000000300780b */ /* 0x000fc80003f3c200 */
[----:B------:R-:W-:-:S13]  /*0620*/  PLOP3.LUT P0, PT, P0, P1, PT, 0xf8, 0x8f ;  /* 0x00000000008f781c */ /* 0x000fda0000703f70 */
[----:B------:R-:W-:Y:S05]  /*0630*/  @P0 BRA `(.L_x_21) ;  /* 0x0000000400440947 */ /* 0x000fea0003800000 */
[----:B------:R-:W-:-:S13]  /*0640*/  LOP3.LUT P0, RZ, R8, 0x7fffffff, R7, 0xc8, !PT ;  /* 0x7fffffff08ff7812 */ /* 0x000fda000780c807 */
[----:B------:R-:W-:Y:S05]  /*0650*/  @!P0 BRA `(.L_x_22) ;  /* 0x0000000400348947 */ /* 0x000fea0003800000 */
[C---:B------:R-:W-:Y:S02]  /*0660*/  FSETP.NEU.FTZ.AND P2, PT, |R0|.reuse, +INF , PT ;  /* 0x7f8000000000780b */ /* 0x040fe40003f5d200 */
[----:B------:R-:W-:Y:S02]  /*0670*/  FSETP.NEU.FTZ.AND P1, PT, |R3|, +INF , PT ;  /* 0x7f8000000300780b */ /* 0x000fe40003f3d200 */
[----:B------:R-:W-:-:S11]  /*0680*/  FSETP.NEU.FTZ.AND P0, PT, |R0|, +INF , PT ;  /* 0x7f8000000000780b */ /* 0x000fd60003f1d200 */
[----:B------:R-:W-:Y:S05]  /*0690*/  @!P1 BRA !P2, `(.L_x_22) ;  /* 0x0000000400249947 */ /* 0x000fea0005000000 */
[----:B------:R-:W-:-:S04]  /*06a0*/  LOP3.LUT P2, RZ, R7, 0x7fffffff, RZ, 0xc0, !PT ;  /* 0x7fffffff07ff7812 */ /* 0x000fc8000784c0ff */
[----:B------:R-:W-:-:S13]  /*06b0*/  PLOP3.LUT P1, PT, P1, P2, PT, 0x2f, 0xf2 ;  /* 0x0000000000f2781c */ /* 0x000fda0000f24577 */
[----:B------:R-:W-:Y:S05]  /*06c0*/  @P1 BRA `(.L_x_23) ;  /* 0x0000000400101947 */ /* 0x000fea0003800000 */
[----:B------:R-:W-:-:S04]  /*06d0*/  LOP3.LUT P1, RZ, R8, 0x7fffffff, RZ, 0xc0, !PT ;  /* 0x7fffffff08ff7812 */ /* 0x000fc8000782c0ff */
[----:B------:R-:W-:-:S13]  /*06e0*/  PLOP3.LUT P0, PT, P0, P1, PT, 0x2f, 0xf2 ;  /* 0x0000000000f2781c */ /* 0x000fda0000702577 */
[----:B------:R-:W-:Y:S05]  /*06f0*/  @P0 BRA `(.L_x_24) ;  /* 0x0000000000f80947 */ /* 0x000fea0003800000 */
[----:B------:R-:W-:Y:S02]  /*0700*/  ISETP.GE.AND P0, PT, R10, RZ, PT ;  /* 0x000000ff0a00720c */ /* 0x000fe40003f06270 */
[----:B------:R-:W-:-:S11]  /*0710*/  ISETP.GE.AND P1, PT, R11, RZ, PT ;  /* 0x000000ff0b00720c */ /* 0x000fd60003f26270 */
[----:B------:R-:W-:Y:S02]  /*0720*/  @P0 IMAD.MOV.U32 R9, RZ, RZ, RZ ;  /* 0x000000ffff090224 */ /* 0x000fe400078e00ff */
[----:B------:R-:W-:Y:S01]  /*0730*/  @!P0 FFMA R7, R0, 1.84467440737095516160e+19, RZ ;  /* 0x5f80000000078823 */ /* 0x000fe200000000ff */
[----:B------:R-:W-:Y:S02]  /*0740*/  @!P0 IMAD.MOV.U32 R9, RZ, RZ, -0x40 ;  /* 0xffffffc0ff098424 */ /* 0x000fe400078e00ff */
[----:B------:R-:W-:Y:S02]  /*0750*/  @!P1 FFMA R8, R3, 1.84467440737095516160e+19, RZ ;  /* 0x5f80000003089823 */ /* 0x000fe400000000ff */
[----:B------:R-:W-:-:S07]  /*0760*/  @!P1 VIADD R9, R9, 0x40 ;  /* 0x0000004009099836 */ /* 0x000fce0000000000 */
.L_x_20:
[----:B------:R-:W-:Y:S01]  /*0770*/  LEA R3, R6, 0xc0800000, 0x17 ;  /* 0xc080000006037811 */ /* 0x000fe200078eb8ff */
[----:B------:R-:W-:-:S04]  /*0780*/  VIADD R5, R5, 0xffffff81 ;  /* 0xffffff8105057836 */ /* 0x000fc80000000000 */
[----:B------:R-:W-:Y:S01]  /*0790*/  IMAD.IADD R3, R8, 0x1, -R3 ;  /* 0x0000000108037824 */ /* 0x000fe200078e0a03 */
[C---:B------:R-:W-:Y:S01]  /*07a0*/  IADD3 R6, PT, PT, R5.reuse, 0x7f, -R6 ;  /* 0x0000007f05067810 */ /* 0x040fe20007ffe806 */
[----:B------:R-:W-:Y:S02]  /*07b0*/  IMAD R0, R5, -0x800000, R7 ;  /* 0xff80000005007824 */ /* 0x000fe400078e0207 */
[----:B------:R-:W0:Y:S01]  /*07c0*/  MUFU.RCP R8, R3 ;  /* 0x0000000300087308 */ /* 0x000e220000001000 */
[----:B------:R-:W-:Y:S01]  /*07d0*/  FADD.FTZ R11, -R3, -RZ ;  /* 0x800000ff030b7221 */ /* 0x000fe20000010100 */
[----:B------:R-:W-:-:S03]  /*07e0*/  IMAD.IADD R6, R6, 0x1, R9 ;  /* 0x0000000106067824 */ /* 0x000fc600078e0209 */
[----:B0-----:R-:W-:-:S04]  /*07f0*/  FFMA R13, R8, R11, 1 ;  /* 0x3f800000080d7423 */ /* 0x001fc8000000000b */
[----:B------:R-:W-:-:S04]  /*0800*/  FFMA R10, R8, R13, R8 ;  /* 0x0000000d080a7223 */ /* 0x000fc80000000008 */
[----:B------:R-:W-:-:S04]  /*0810*/  FFMA R7, R0, R10, RZ ;  /* 0x0000000a00077223 */ /* 0x000fc800000000ff */
[----:B------:R-:W-:-:S04]  /*0820*/  FFMA R8, R11, R7, R0 ;  /* 0x000000070b087223 */ /* 0x000fc80000000000 */
[----:B------:R-:W-:-:S04]  /*0830*/  FFMA R7, R10, R8, R7 ;  /* 0x000000080a077223 */ /* 0x000fc80000000007 */
[----:B------:R-:W-:-:S04]  /*0840*/  FFMA R8, R11, R7, R0 ;  /* 0x000000070b087223 */ /* 0x000fc80000000000 */
[----:B------:R-:W-:-:S05]  /*0850*/  FFMA R0, R10, R8, R7 ;  /* 0x000000080a007223 */ /* 0x000fca0000000007 */
[----:B------:R-:W-:-:S04]  /*0860*/  SHF.R.U32.HI R3, RZ, 0x17, R0 ;  /* 0x00000017ff037819 */ /* 0x000fc80000011600 */
[----:B------:R-:W-:-:S05]  /*0870*/  LOP3.LUT R3, R3, 0xff, RZ, 0xc0, !PT ;  /* 0x000000ff03037812 */ /* 0x000fca00078ec0ff */
[----:B------:R-:W-:-:S04]  /*0880*/  IMAD.IADD R9, R3, 0x1, R6 ;  /* 0x0000000103097824 */ /* 0x000fc800078e0206 */
[----:B------:R-:W-:-:S05]  /*0890*/  VIADD R3, R9, 0xffffffff ;  /* 0xffffffff09037836 */ /* 0x000fca0000000000 */
[----:B------:R-:W-:-:S13]  /*08a0*/  ISETP.GE.U32.AND P0, PT, R3, 0xfe, PT ;  /* 0x000000fe0300780c */ /* 0x000fda0003f06070 */
[----:B------:R-:W-:Y:S05]  /*08b0*/  @!P0 BRA `(.L_x_25) ;  /* 0x0000000000808947 */ /* 0x000fea0003800000 */
[----:B------:R-:W-:-:S13]  /*08c0*/  ISETP.GT.AND P0, PT, R9, 0xfe, PT ;  /* 0x000000fe0900780c */ /* 0x000fda0003f04270 */
[----:B------:R-:W-:Y:S05]  /*08d0*/  @P0 BRA `(.L_x_26) ;  /* 0x00000000006c0947 */ /* 0x000fea0003800000 */
[----:B------:R-:W-:-:S13]  /*08e0*/  ISETP.GE.AND P0, PT, R9, 0x1, PT ;  /* 0x000000010900780c */ /* 0x000fda0003f06270 */
[----:B------:R-:W-:Y:S05]  /*08f0*/  @P0 BRA `(.L_x_27) ;  /* 0x0000000000980947 */ /* 0x000fea0003800000 */
[----:B------:R-:W-:Y:S02]  /*0900*/  ISETP.GE.AND P0, PT, R9, -0x18, PT ;  /* 0xffffffe80900780c */ /* 0x000fe40003f06270 */
[----:B------:R-:W-:-:S11]  /*0910*/  LOP3.LUT R0, R0, 0x80000000, RZ, 0xc0, !PT ;  /* 0x8000000000007812 */ /* 0x000fd600078ec0ff */
[----:B------:R-:W-:Y:S05]  /*0920*/  @!P0 BRA `(.L_x_27) ;  /* 0x00000000008c8947 */ /* 0x000fea0003800000 */
[CCC-:B------:R-:W-:Y:S01]  /*0930*/  FFMA.RZ R3, R10.reuse, R8.reuse, R7.reuse ;  /* 0x000000080a037223 */ /* 0x1c0fe2000000c007 */
[CCC-:B------:R-:W-:Y:S01]  /*0940*/  FFMA.RM R6, R10.reuse, R8.reuse, R7.reuse ;  /* 0x000000080a067223 */ /* 0x1c0fe20000004007 */
[C---:B------:R-:W-:Y:S02]  /*0950*/  ISETP.NE.AND P2, PT, R9.reuse, RZ, PT ;  /* 0x000000ff0900720c */ /* 0x040fe40003f45270 */
[----:B------:R-:W-:Y:S02]  /*0960*/  ISETP.NE.AND P1, PT, R9, RZ, PT ;  /* 0x000000ff0900720c */ /* 0x000fe40003f25270 */
[----:B------:R-:W-:Y:S01]  /*0970*/  LOP3.LUT R5, R3, 0x7fffff, RZ, 0xc0, !PT ;  /* 0x007fffff03057812 */ /* 0x000fe200078ec0ff */
[----:B------:R-:W-:Y:S01]  /*0980*/  FFMA.RP R3, R10, R8, R7 ;  /* 0x000000080a037223 */ /* 0x000fe20000008007 */
[----:B------:R-:W-:Y:S02]  /*0990*/  VIADD R8, R9, 0x20 ;  /* 0x0000002009087836 */ /* 0x000fe40000000000 */
[----:B------:R-:W-:Y:S01]  /*09a0*/  LOP3.LUT R5, R5, 0x800000, RZ, 0xfc, !PT ;  /* 0x0080000005057812 */ /* 0x000fe200078efcff */
[----:B------:R-:W-:Y:S01]  /*09b0*/  IMAD.MOV R7, RZ, RZ, -R9 ;  /* 0x000000ffff077224 */ /* 0x000fe200078e0a09 */
[----:B------:R-:W-:-:S02]  /*09c0*/  FSETP.NEU.FTZ.AND P0, PT, R3, R6, PT ;  /* 0x000000060300720b */ /* 0x000fc40003f1d000 */
[----:B------:R-:W-:Y:S02]  /*09d0*/  SHF.L.U32 R8, R5, R8, RZ ;  /* 0x0000000805087219 */ /* 0x000fe400000006ff */
[----:B------:R-:W-:Y:S02]  /*09e0*/  SEL R6, R7, RZ, P2 ;  /* 0x000000ff07067207 */ /* 0x000fe40001000000 */
[----:B------:R-:W-:Y:S02]  /*09f0*/  ISETP.NE.AND P1, PT, R8, RZ, P1 ;  /* 0x000000ff0800720c */ /* 0x000fe40000f25270 */
[----:B------:R-:W-:Y:S02]  /*0a00*/  SHF.R.U32.HI R6, RZ, R6, R5 ;  /* 0x00000006ff067219 */ /* 0x000fe40000011605 */
[----:B------:R-:W-:Y:S02]  /*0a10*/  PLOP3.LUT P0, PT, P0, P1, PT, 0xf8, 0x8f ;  /* 0x00000000008f781c */ /* 0x000fe40000703f70 */
[----:B------:R-:W-:-:S02]  /*0a20*/  SHF.R.U32.HI R8, RZ, 0x1, R6 ;  /* 0x00000001ff087819 */ /* 0x000fc40000011606 */
[----:B------:R-:W-:-:S04]  /*0a30*/  SEL R3, RZ, 0x1, !P0 ;  /* 0x00000001ff037807 */ /* 0x000fc80004000000 */
[----:B------:R-:W-:-:S04]  /*0a40*/  LOP3.LUT R3, R3, 0x1, R8, 0xf8, !PT ;  /* 0x0000000103037812 */ /* 0x000fc800078ef808 */
[----:B------:R-:W-:-:S05]  /*0a50*/  LOP3.LUT R3, R3, R6, RZ, 0xc0, !PT ;  /* 0x0000000603037212 */ /* 0x000fca00078ec0ff */
[----:B------:R-:W-:-:S05]  /*0a60*/  IMAD.IADD R3, R8, 0x1, R3 ;  /* 0x0000000108037824 */ /* 0x000fca00078e0203 */
[----:B------:R-:W-:Y:S01]  /*0a70*/  LOP3.LUT R0, R3, R0, RZ, 0xfc, !PT ;  /* 0x0000000003007212 */ /* 0x000fe200078efcff */
[----:B------:R-:W-:Y:S06]  /*0a80*/  BRA `(.L_x_27) ;  /* 0x0000000000347947 */ /* 0x000fec0003800000 */
.L_x_26:
[----:B------:R-:W-:-:S04]  /*0a90*/  LOP3.LUT R0, R0, 0x80000000, RZ, 0xc0, !PT ;  /* 0x8000000000007812 */ /* 0x000fc800078ec0ff */
[----:B------:R-:W-:Y:S01]  /*0aa0*/  LOP3.LUT R0, R0, 0x7f800000, RZ, 0xfc, !PT ;  /* 0x7f80000000007812 */ /* 0x000fe200078efcff */
[----:B------:R-:W-:Y:S06]  /*0ab0*/  BRA `(.L_x_27) ;  /* 0x0000000000287947 */ /* 0x000fec0003800000 */
.L_x_25:
[----:B------:R-:W-:Y:S01]  /*0ac0*/  IMAD R0, R6, 0x800000, R0 ;  /* 0x0080000006007824 */ /* 0x000fe200078e0200 */
[----:B------:R-:W-:Y:S06]  /*0ad0*/  BRA `(.L_x_27) ;  /* 0x0000000000207947 */ /* 0x000fec0003800000 */
.L_x_24:
[----:B------:R-:W-:-:S04]  /*0ae0*/  LOP3.LUT R0, R8, 0x80000000, R7, 0x48, !PT ;  /* 0x8000000008007812 */ /* 0x000fc800078e4807 */
[----:B------:R-:W-:Y:S01]  /*0af0*/  LOP3.LUT R0, R0, 0x7f800000, RZ, 0xfc, !PT ;  /* 0x7f80000000007812 */ /* 0x000fe200078efcff */
[----:B------:R-:W-:Y:S06]  /*0b00*/  BRA `(.L_x_27) ;  /* 0x0000000000147947 */ /* 0x000fec0003800000 */
.L_x_23:
[----:B------:R-:W-:Y:S01]  /*0b10*/  LOP3.LUT R0, R8, 0x80000000, R7, 0x48, !PT ;  /* 0x8000000008007812 */ /* 0x000fe200078e4807 */
[----:B------:R-:W-:Y:S06]  /*0b20*/  BRA `(.L_x_27) ;  /* 0x00000000000c7947 */ /* 0x000fec0003800000 */
.L_x_22:
[----:B------:R-:W0:Y:S01]  /*0b30*/  MUFU.RSQ R0, -QNAN ;  /* 0xffc0000000007908 */ /* 0x000e220000001400 */
[----:B------:R-:W-:Y:S05]  /*0b40*/  BRA `(.L_x_27) ;  /* 0x0000000000047947 */ /* 0x000fea0003800000 */
.L_x_21:
[----:B------:R-:W-:-:S07]  /*0b50*/  FADD.FTZ R0, R0, R3 ;  /* 0x0000000300007221 */ /* 0x000fce0000010000 */
.L_x_27:
[----:B------:R-:W-:-:S04]  /*0b60*/  IMAD.MOV.U32 R5, RZ, RZ, 0x0 ;  /* 0x00000000ff057424 */ /* 0x000fc800078e00ff */
[----:B0-----:R-:W-:Y:S05]  /*0b70*/  RET.REL.NODEC R4 `(_ZN8pygpukit3ops5audio24vad_zero_crossing_kernelEPKfPfiiii) ;  /* 0xfffffff404207950 */ /* 0x001fea0003c3ffff */
.L_x_28:
        /* <DEDUP_REMOVED lines=16> */
.L_x_79:


//--------------------- .text._ZN8pygpukit3ops5audio23vad_frame_energy_kernelEPKfPfiiii --------------------------
	.section	.text._ZN8pygpukit3ops5audio23vad_frame_energy_kernelEPKfPfiiii,"ax",@progbits
	.align	128
        .global         _ZN8pygpukit3ops5audio23vad_frame_energy_kernelEPKfPfiiii
        .type           _ZN8pygpukit3ops5audio23vad_frame_energy_kernelEPKfPfiiii,@function
        .size           _ZN8pygpukit3ops5audio23vad_frame_energy_kernelEPKfPfiiii,(.L_x_81 - _ZN8pygpukit3ops5audio23vad_frame_energy_kernelEPKfPfiiii)
        .other          _ZN8pygpukit3ops5audio23vad_frame_energy_kernelEPKfPfiiii,@"STO_CUDA_ENTRY STV_DEFAULT"
_ZN8pygpukit3ops5audio23vad_frame_energy_kernelEPKfPfiiii:
.text._ZN8pygpukit3ops5audio23vad_frame_energy_kernelEPKfPfiiii:
[----:B------:R-:W-:Y:S01]  /*0000*/  LDC R1, c[0x0][0x37c] ;  /* 0x0000df00ff017b82 */ /* 0x000fe20000000800 */
[----:B------:R-:W0:Y:S01]  /*0010*/  S2R R2, SR_CTAID.X ;  /* 0x0000000000027919 */ /* 0x000e220000002500 */
[----:B------:R-:W0:Y:S02]  /*0020*/  LDCU UR4, c[0x0][0x39c] ;  /* 0x00007380ff0477ac */ /* 0x000e240008000800 */
[----:B0-----:R-:W-:-:S13]  /*0030*/  ISETP.GE.AND P0, PT, R2, UR4, PT ;  /* 0x0000000402007c0c */ /* 0x001fda000bf06270 */
[----:B------:R-:W-:Y:S05]  /*0040*/  @P0 EXIT ;  /* 0x000000000000094d */ /* 0x000fea0003800000 */
[----:B------:R-:W0:Y:S01]  /*0050*/  S2R R8, SR_TID.X ;  /* 0x0000000000087919 */ /* 0x000e220000002100 */
[----:B------:R-:W0:Y:S01]  /*0060*/  LDCU UR4, c[0x0][0x394] ;  /* 0x00007280ff0477ac */ /* 0x000e220008000800 */
[----:B------:R-:W-:Y:S01]  /*0070*/  BSSY.RECONVERGENT B0, `(.L_x_29) ;  /* 0x0000016000007945 */ /* 0x000fe20003800200 */
[----:B------:R-:W-:Y:S01]  /*0080*/  IMAD.MOV.U32 R0, RZ, RZ, RZ ;  /* 0x000000ffff007224 */ /* 0x000fe200078e00ff */
[----:B------:R-:W1:Y:S01]  /*0090*/  LDCU.64 UR8, c[0x0][0x358] ;  /* 0x00006b00ff0877ac */ /* 0x000e620008000a00 */
[----:B------:R-:W2:Y:S01]  /*00a0*/  LDCU UR5, c[0x0][0x398] ;  /* 0x00007300ff0577ac */ /* 0x000ea20008000800 */
[----:B------:R-:W3:Y:S01]  /*00b0*/  LDCU.64 UR6, c[0x0][0x390] ;  /* 0x00007200ff0677ac */ /* 0x000ee20008000a00 */
[----:B0-----:R-:W-:-:S13]  /*00c0*/  ISETP.GE.AND P0, PT, R8, UR4, PT ;  /* 0x0000000408007c0c */ /* 0x001fda000bf06270 */
[----:B-123--:R-:W-:Y:S05]  /*00d0*/  @P0 BRA `(.L_x_30) ;  /* 0x00000000003c0947 */ /* 0x00efea0003800000 */
[----:B------:R-:W0:Y:S01]  /*00e0*/  LDC R10, c[0x0][0x360] ;  /* 0x0000d800ff0a7b82 */ /* 0x000e220000000800 */
[----:B------:R-:W-:Y:S02]  /*00f0*/  IMAD.MOV.U32 R0, RZ, RZ, RZ ;  /* 0x000000ffff007224 */ /* 0x000fe400078e00ff */
[----:B------:R-:W-:-:S05]  /*0100*/  IMAD.MOV.U32 R3, RZ, RZ, R8 ;  /* 0x000000ffff037224 */ /* 0x000fca00078e0008 */
[----:B------:R-:W1:Y:S02]  /*0110*/  LDC.64 R6, c[0x0][0x380] ;  /* 0x0000e000ff067b82 */ /* 0x000e640000000a00 */
.L_x_33:
[--C-:B------:R-:W-:Y:S01]  /*0120*/  IMAD R5, R2, UR5, R3.reuse ;  /* 0x0000000502057c24 */ /* 0x100fe2000f8e0203 */
[----:B------:R-:W-:Y:S01]  /*0130*/  BSSY.RECONVERGENT B1, `(.L_x_31) ;  /* 0x0000008000017945 */ /* 0x000fe20003800200 */
[----:B0-----:R-:W-:-:S03]  /*0140*/  IMAD.IADD R3, R10, 0x1, R3 ;  /* 0x000000010a037824 */ /* 0x001fc600078e0203 */
[----:B------:R-:W-:Y:S02]  /*0150*/  ISETP.GE.AND P0, PT, R5, UR6, PT ;  /* 0x0000000605007c0c */ /* 0x000fe4000bf06270 */
[----:B------:R-:W-:-:S11]  /*0160*/  ISETP.GE.AND P1, PT, R3, UR7, PT ;  /* 0x0000000703007c0c */ /* 0x000fd6000bf26270 */
[----:B------:R-:W-:Y:S05]  /*0170*/  @P0 BRA `(.L_x_32) ;  /* 0x00000000000c0947 */ /* 0x000fea0003800000 */
[----:B-1----:R-:W-:-:S06]  /*0180*/  IMAD.WIDE R4, R5, 0x4, R6 ;  /* 0x0000000405047825 */ /* 0x002fcc00078e0206 */
[----:B------:R-:W2:Y:S02]  /*0190*/  LDG.E.CONSTANT R5, desc[UR8][R4.64] ;  /* 0x0000000804057981 */ /* 0x000ea4000c1e9900 */
[----:B--2---:R-:W-:-:S07]  /*01a0*/  FFMA R0, R5, R5, R0 ;  /* 0x0000000505007223 */ /* 0x004fce0000000000 */
.L_x_32:
[----:B------:R-:W-:Y:S05]  /*01b0*/  BSYNC.RECONVERGENT B1 ;  /* 0x0000000000017941 */ /* 0x000fea0003800200 */
.L_x_31:
[----:B------:R-:W-:Y:S05]  /*01c0*/  @!P1 BRA `(.L_x_33) ;  /* 0xfffffffc00d49947 */ /* 0x000fea000383ffff */
.L_x_30:
[----:B------:R-:W-:Y:S05]  /*01d0*/  BSYNC.RECONVERGENT B0 ;  /* 0x0000000000007941 */ /* 0x000fea0003800200 */
.L_x_29:
        /* <DEDUP_REMOVED lines=11> */
.L_x_35:
[----:B-1----:R-:W-:-:S04]  /*0290*/  SHF.R.U32.HI R7, RZ, 0x1, R0 ;  /* 0x00000001ff077819 */ /* 0x002fc80000011600 */
[----:B------:R-:W-:-:S13]  /*02a0*/  ISETP.GE.U32.AND P0, PT, R8, R7, PT ;  /* 0x000000070800720c */ /* 0x000fda0003f06070 */
[----:B------:R-:W-:Y:S01]  /*02b0*/  @!P0 IMAD R4, R7, 0x4, R3 ;  /* 0x0000000407048824 */ /* 0x000fe200078e0203 */
[----:B------:R-:W-:Y:S05]  /*02c0*/  @!P0 LDS R5, [R3] ;  /* 0x0000000003058984 */ /* 0x000fea0000000800 */
[----:B------:R-:W0:Y:S02]  /*02d0*/  @!P0 LDS R4, [R4] ;  /* 0x0000000004048984 */ /* 0x000e240000000800 */
[----:B0-----:R-:W-:-:S05]  /*02e0*/  @!P0 FADD R6, R4, R5 ;  /* 0x0000000504068221 */ /* 0x001fca0000000000 */
[----:B------:R2:W-:Y:S01]  /*02f0*/  @!P0 STS [R3], R6 ;  /* 0x0000000603008388 */ /* 0x0005e20000000800 */
[----:B------:R-:W-:Y:S01]  /*0300*/  BAR.SYNC.DEFER_BLOCKING 0x0 ;  /* 0x0000000000007b1d */ /* 0x000fe20000010000 */
[----:B------:R-:W-:Y:S01]  /*0310*/  ISETP.GT.U32.AND P0, PT, R0, 0x3, PT ;  /* 0x000000030000780c */ /* 0x000fe20003f04070 */
[----:B------:R-:W-:-:S12]  /*0320*/  IMAD.MOV.U32 R0, RZ, RZ, R7 ;  /* 0x000000ffff007224 */ /* 0x000fd800078e0007 */
[----:B--2---:R-:W-:Y:S05]  /*0330*/  @P0 BRA `(.L_x_35) ;  /* 0xfffffffc00d40947 */ /* 0x004fea000383ffff */
.L_x_34:
[----:B------:R-:W-:Y:S05]  /*0340*/  @P1 EXIT ;  /* 0x000000000000194d */ /* 0x000fea0003800000 */
[----:B------:R-:W2:Y:S01]  /*0350*/  S2UR UR5, SR_CgaCtaId ;  /* 0x00000000000579c3 */ /* 0x000ea20000008800 */
[----:B------:R-:W-:Y:S02]  /*0360*/  UMOV UR4, 0x400 ;  /* 0x0000040000047882 */ /* 0x000fe40000000000 */
[----:B--2---:R-:W-:Y:S01]  /*0370*/  ULEA UR4, UR5, UR4, 0x18 ;  /* 0x0000000405047291 */ /* 0x004fe2000f8ec0ff */
[----:B------:R-:W2:Y:S08]  /*0380*/  LDCU UR5, c[0x0][0x394] ;  /* 0x00007280ff0577ac */ /* 0x000eb00008000800 */
[----:B0-----:R-:W0:Y:S01]  /*0390*/  LDS R0, [UR4] ;  /* 0x00000004ff007984 */ /* 0x001e220008000800 */
[----:B--2---:R-:W-:-:S04]  /*03a0*/  I2FP.F32.S32 R3, UR5 ;  /* 0x0000000500037c45 */ /* 0x004fc80008201400 */
[----:B------:R-:W2:Y:S02]  /*03b0*/  MUFU.RCP R4, R3 ;  /* 0x0000000300047308 */ /* 0x000ea40000001000 */
[----:B--2---:R-:W-:-:S04]  /*03c0*/  FFMA R5, -R3, R4, 1 ;  /* 0x3f80000003057423 */ /* 0x004fc80000000104 */
[----:B------:R-:W-:Y:S02]  /*03d0*/  FFMA R5, R4, R5, R4 ;  /* 0x0000000504057223 */ /* 0x000fe40000000004 */
[----:B0-----:R-:W0:Y:S02]  /*03e0*/  FCHK P0, R0, R3 ;  /* 0x0000000300007302 */ /* 0x001e240000000000 */
[----:B------:R-:W-:-:S04]  /*03f0*/  FFMA R4, R0, R5, RZ ;  /* 0x0000000500047223 */ /* 0x000fc800000000ff */
[----:B-1----:R-:W-:-:S04]  /*0400*/  FFMA R6, -R3, R4, R0 ;  /* 0x0000000403067223 */ /* 0x002fc80000000100 */
[----:B------:R-:W-:Y:S01]  /*0410*/  FFMA R4, R5, R6, R4 ;  /* 0x0000000605047223 */ /* 0x000fe20000000004 */
[----:B0-----:R-:W-:Y:S06]  /*0420*/  @!P0 BRA `(.L_x_36) ;  /* 0x00000000000c8947 */ /* 0x001fec0003800000 */
[----:B------:R-:W-:-:S07]  /*0430*/  MOV R4, 0x450 ;  /* 0x0000045000047802 */ /* 0x000fce0000000f00 */
[----:B------:R-:W-:Y:S05]  /*0440*/  CALL.REL.NOINC `($__internal_2_$__cuda_sm3x_div_rn_noftz_f32_slowpath) ;  /* 0x0000000000a47944 */ /* 0x000fea0003c00000 */
[----:B------:R-:W-:-:S07]  /*0450*/  IMAD.MOV.U32 R4, RZ, RZ, R0 ;  /* 0x000000ffff047224 */ /* 0x000fce00078e0000 */
.L_x_36:
[----:B------:R-:W-:Y:S01]  /*0460*/  IADD3 R0, PT, PT, R4, -0xd000000, RZ ;  /* 0xf300000004007810 */ /* 0x000fe20007ffe0ff */
[----:B------:R0:W1:Y:S03]  /*0470*/  MUFU.RSQ R3, R4 ;  /* 0x0000000400037308 */ /* 0x0000660000001400 */
[----:B------:R-:W-:-:S13]  /*0480*/  ISETP.GT.U32.AND P0, PT, R0, 0x727fffff, PT ;  /* 0x727fffff0000780c */ /* 0x000fda0003f04070 */
[----:B0-----:R-:W-:Y:S05]  /*0490*/  @!P0 BRA `(.L_x_37) ;  /* 0x0000000000148947 */ /* 0x001fea0003800000 */
[----:B------:R-:W-:Y:S01]  /*04a0*/  IMAD.MOV.U32 R0, RZ, RZ, R4 ;  /* 0x000000ffff007224 */ /* 0x000fe200078e0004 */
[----:B------:R-:W-:-:S07]  /*04b0*/  MOV R6, 0x4d0 ;  /* 0x000004d000067802 */ /* 0x000fce0000000f00 */
[----:B-1----:R-:W-:Y:S05]  /*04c0*/  CALL.REL.NOINC `($__internal_1_$__cuda_sm20_sqrt_rn_f32_slowpath) ;  /* 0x0000000000287944 */ /* 0x002fea0003c00000 */
[----:B------:R-:W-:Y:S01]  /*04d0*/  IMAD.MOV.U32 R7, RZ, RZ, R3 ;  /* 0x000000ffff077224 */ /* 0x000fe200078e0003 */
[----:B------:R-:W-:Y:S06]  /*04e0*/  BRA `(.L_x_38) ;  /* 0x0000000000107947 */ /* 0x000fec0003800000 */
.L_x_37:
[C---:B-1----:R-:W-:Y:S01]  /*04f0*/  FMUL.FTZ R7, R3.reuse, R4 ;  /* 0x0000000403077220 */ /* 0x042fe20000410000 */
[----:B------:R-:W-:-:S03]  /*0500*/  FMUL.FTZ R0, R3, 0.5 ;  /* 0x3f00000003007820 */ /* 0x000fc60000410000 */
[----:B------:R-:W-:-:S04]  /*0510*/  FFMA R4, -R7, R7, R4 ;  /* 0x0000000707047223 */ /* 0x000fc80000000104 */
[----:B------:R-:W-:-:S07]  /*0520*/  FFMA R7, R4, R0, R7 ;  /* 0x0000000004077223 */ /* 0x000fce0000000007 */
.L_x_38:
[----:B------:R-:W0:Y:S02]  /*0530*/  LDC.64 R4, c[0x0][0x388] ;  /* 0x0000e200ff047b82 */ /* 0x000e240000000a00 */
[----:B0-----:R-:W-:-:S05]  /*0540*/  IMAD.WIDE.U32 R2, R2, 0x4, R4 ;  /* 0x0000000402027825 */ /* 0x001fca00078e0004 */
[----:B------:R-:W-:Y:S01]  /*0550*/  STG.E desc[UR8][R2.64], R7 ;  /* 0x0000000702007986 */ /* 0x000fe2000c101908 */
[----:B------:R-:W-:Y:S05]  /*0560*/  EXIT ;  /* 0x000000000000794d */ /* 0x000fea0003800000 */
        .weak           $__internal_1_$__cuda_sm20_sqrt_rn_f32_slowpath
        .type           $__internal_1_$__cuda_sm20_sqrt_rn_f32_slowpath,@function
        .size           $__internal_1_$__cuda_sm20_sqrt_rn_f32_slowpath,($__internal_2_$__cuda_sm3x_div_rn_noftz_f32_slowpath - $__internal_1_$__cuda_sm20_sqrt_rn_f32_slowpath)
$__internal_1_$__cuda_sm20_sqrt_rn_f32_slowpath:
[----:B------:R-:W-:-:S13]  /*0570*/  LOP3.LUT P0, RZ, R0, 0x7fffffff, RZ, 0xc0, !PT ;  /* 0x7fffffff00ff7812 */ /* 0x000fda000780c0ff */
[----:B------:R-:W-:Y:S01]  /*0580*/  @!P0 IMAD.MOV.U32 R3, RZ, RZ, R0 ;  /* 0x000000ffff038224 */ /* 0x000fe200078e0000 */
[----:B------:R-:W-:Y:S06]  /*0590*/  @!P0 BRA `(.L_x_39) ;  /* 0x0000000000448947 */ /* 0x000fec0003800000 */
[----:B------:R-:W-:-:S13]  /*05a0*/  FSETP.GEU.FTZ.AND P0, PT, R0, RZ, PT ;  /* 0x000000ff0000720b */ /* 0x000fda0003f1e000 */
[----:B------:R-:W-:Y:S01]  /*05b0*/  @!P0 IMAD.MOV.U32 R3, RZ, RZ, 0x7fffffff ;  /* 0x7fffffffff038424 */ /* 0x000fe200078e00ff */
[----:B------:R-:W-:Y:S06]  /*05c0*/  @!P0 BRA `(.L_x_39) ;  /* 0x0000000000388947 */ /* 0x000fec0003800000 */
[----:B------:R-:W-:-:S13]  /*05d0*/  FSETP.GTU.FTZ.AND P0, PT, |R0|, +INF , PT ;  /* 0x7f8000000000780b */ /* 0x000fda0003f1c200 */
[----:B------:R-:W-:Y:S01]  /*05e0*/  @P0 FADD.FTZ R3, R0, 1 ;  /* 0x3f80000000030421 */ /* 0x000fe20000010000 */
[----:B------:R-:W-:Y:S06]  /*05f0*/  @P0 BRA `(.L_x_39) ;  /* 0x00000000002c0947 */ /* 0x000fec0003800000 */
[----:B------:R-:W-:-:S13]  /*0600*/  FSETP.NEU.FTZ.AND P0, PT, |R0|, +INF , PT ;  /* 0x7f8000000000780b */ /* 0x000fda0003f1d200 */
[----:B------:R-:W-:Y:S01]  /*0610*/  @!P0 IMAD.MOV.U32 R3, RZ, RZ, R0 ;  /* 0x000000ffff038224 */ /* 0x000fe200078e0000 */
[----:B------:R-:W-:Y:S06]  /*0620*/  @!P0 BRA `(.L_x_39) ;  /* 0x0000000000208947 */ /* 0x000fec0003800000 */
[----:B------:R-:W-:-:S04]  /*0630*/  FFMA R0, R0, 1.84467440737095516160e+19, RZ ;  /* 0x5f80000000007823 */ /* 0x000fc800000000ff */
[----:B------:R-:W0:Y:S02]  /*0640*/  MUFU.RSQ R3, R0 ;  /* 0x0000000000037308 */ /* 0x000e240000001400 */
[----:B0-----:R-:W-:Y:S01]  /*0650*/  FMUL.FTZ R5, R0, R3 ;  /* 0x0000000300057220 */ /* 0x001fe20000410000 */
[----:B------:R-:W-:-:S03]  /*0660*/  FMUL.FTZ R3, R3, 0.5 ;  /* 0x3f00000003037820 */ /* 0x000fc60000410000 */
[----:B------:R-:W-:-:S04]  /*0670*/  FADD.FTZ R4, -R5, -RZ ;  /* 0x800000ff05047221 */ /* 0x000fc80000010100 */
[----:B------:R-:W-:-:S04]  /*0680*/  FFMA R4, R5, R4, R0 ;  /* 0x0000000405047223 */ /* 0x000fc80000000000 */
[----:B------:R-:W-:-:S04]  /*0690*/  FFMA R3, R4, R3, R5 ;  /* 0x0000000304037223 */ /* 0x000fc80000000005 */
[----:B------:R-:W-:-:S07]  /*06a0*/  FMUL.FTZ R3, R3, 2.3283064365386962891e-10 ;  /* 0x2f80000003037820 */ /* 0x000fce0000410000 */
.L_x_39:
[----:B------:R-:W-:Y:S02]  /*06b0*/  HFMA2 R5, -RZ, RZ, 0, 0 ;  /* 0x00000000ff057431 */ /* 0x000fe400000001ff */
[----:B------:R-:W-:-:S04]  /*06c0*/  IMAD.MOV.U32 R4, RZ, RZ, R6 ;  /* 0x000000ffff047224 */ /* 0x000fc800078e0006 */
[----:B------:R-:W-:Y:S05]  /*06d0*/  RET.REL.NODEC R4 `(_ZN8pygpukit3ops5audio23vad_frame_energy_kernelEPKfPfiiii) ;  /* 0xfffffff804487950 */ /* 0x000fea0003c3ffff */
        .weak           $__internal_2_$__cuda_sm3x_div_rn_noftz_f32_slowpath
        .type           $__internal_2_$__cuda_sm3x_div_rn_noftz_f32_slowpath,@function
        .size           $__internal_2_$__cuda_sm3x_div_rn_noftz_f32_slowpath,(.L_x_81 - $__internal_2_$__cuda_sm3x_div_rn_noftz_f32_slowpath)
$__internal_2_$__cuda_sm3x_div_rn_noftz_f32_slowpath:
        /* <DEDUP_REMOVED lines=30> */
[----:B------:R-:W-:Y:S01]  /*08c0*/  @P0 IMAD.MOV.U32 R9, RZ, RZ, RZ ;  /* 0x000000ffff090224 */ /* 0x000fe200078e00ff */
[----:B------:R-:W-:Y:S01]  /*08d0*/  @!P0 MOV R9, 0xffffffc0 ;  /* 0xffffffc000098802 */ /* 0x000fe20000000f00 */
[----:B------:R-:W-:Y:S01]  /*08e0*/  @!P0 FFMA R7, R0, 1.84467440737095516160e+19, RZ ;  /* 0x5f80000000078823 */ /* 0x000fe200000000ff */
[----:B------:R-:W-:-:S03]  /*08f0*/  @!P1 FFMA R8, R3, 1.84467440737095516160e+19, RZ ;  /* 0x5f80000003089823 */ /* 0x000fc600000000ff */
[----:B------:R-:W-:-:S07]  /*0900*/  @!P1 VIADD R9, R9, 0x40 ;  /* 0x0000004009099836 */ /* 0x000fce0000000000 */
.L_x_40:
        /* <DEDUP_REMOVED lines=34> */
[----:B------:R-:W-:Y:S01]  /*0b30*/  IADD3 R8, PT, PT, R9, 0x20, RZ ;  /* 0x0000002009087810 */ /* 0x000fe20007ffe0ff */
[----:B------:R-:W-:Y:S01]  /*0b40*/  IMAD.MOV R7, RZ, RZ, -R9 ;  /* 0x000000ffff077224 */ /* 0x000fe200078e0a09 */
[----:B------:R-:W-:-:S02]  /*0b50*/  LOP3.LUT R5, R5, 0x800000, RZ, 0xfc, !PT ;  /* 0x0080000005057812 */ /* 0x000fc400078efcff */
[----:B------:R-:W-:Y:S02]  /*0b60*/  FSETP.NEU.FTZ.AND P0, PT, R3, R6, PT ;  /* 0x000000060300720b */ /* 0x000fe40003f1d000 */
[----:B------:R-:W-:Y:S02]  /*0b70*/  SHF.L.U32 R8, R5, R8, RZ ;  /* 0x0000000805087219 */ /* 0x000fe400000006ff */
[----:B------:R-:W-:Y:S02]  /*0b80*/  SEL R6, R7, RZ, P2 ;  /* 0x000000ff07067207 */ /* 0x000fe40001000000 */
[----:B------:R-:W-:Y:S02]  /*0b90*/  ISETP.NE.AND P1, PT, R8, RZ, P1 ;  /* 0x000000ff0800720c */ /* 0x000fe40000f25270 */
[----:B------:R-:W-:Y:S02]  /*0ba0*/  SHF.R.U32.HI R6, RZ, R6, R5 ;  /* 0x00000006ff067219 */ /* 0x000fe40000011605 */
[----:B------:R-:W-:-:S02]  /*0bb0*/  PLOP3.LUT P0, PT, P0, P1, PT, 0xf8, 0x8f ;  /* 0x00000000008f781c */ /* 0x000fc40000703f70 */
[----:B------:R-:W-:Y:S02]  /*0bc0*/  SHF.R.U32.HI R8, RZ, 0x1, R6 ;  /* 0x00000001ff087819 */ /* 0x000fe40000011606 */
[----:B------:R-:W-:-:S04]  /*0bd0*/  SEL R3, RZ, 0x1, !P0 ;  /* 0x00000001ff037807 */ /* 0x000fc80004000000 */
[----:B------:R-:W-:-:S04]  /*0be0*/  LOP3.LUT R3, R3, 0x1, R8, 0xf8, !PT ;  /* 0x0000000103037812 */ /* 0x000fc800078ef808 */
[----:B------:R-:W-:-:S05]  /*0bf0*/  LOP3.LUT R3, R3, R6, RZ, 0xc0, !PT ;  /* 0x0000000603037212 */ /* 0x000fca00078ec0ff */
[----:B------:R-:W-:-:S05]  /*0c00*/  IMAD.IADD R3, R8, 0x1, R3 ;  /* 0x0000000108037824 */ /* 0x000fca00078e0203 */
[----:B------:R-:W-:Y:S01]  /*0c10*/  LOP3.LUT R0, R3, R0, RZ, 0xfc, !PT ;  /* 0x0000000003007212 */ /* 0x000fe200078efcff */
[----:B------:R-:W-:Y:S06]  /*0c20*/  BRA `(.L_x_47) ;  /* 0x0000000000347947 */ /* 0x000fec0003800000 */
.L_x_46:
[----:B------:R-:W-:-:S04]  /*0c30*/  LOP3.LUT R0, R0, 0x80000000, RZ, 0xc0, !PT ;  /* 0x8000000000007812 */ /* 0x000fc800078ec0ff */
[----:B------:R-:W-:Y:S01]  /*0c40*/  LOP3.LUT R0, R0, 0x7f800000, RZ, 0xfc, !PT ;  /* 0x7f80000000007812 */ /* 0x000fe200078efcff */
[----:B------:R-:W-:Y:S06]  /*0c50*/  BRA `(.L_x_47) ;  /* 0x0000000000287947 */ /* 0x000fec0003800000 */
.L_x_45:
[----:B------:R-:W-:Y:S01]  /*0c60*/  IMAD R0, R6, 0x800000, R0 ;  /* 0x0080000006007824 */ /* 0x000fe200078e0200 */
[----:B------:R-:W-:Y:S06]  /*0c70*/  BRA `(.L_x_47) ;  /* 0x0000000000207947 */ /* 0x000fec0003800000 */
.L_x_44:
[----:B------:R-:W-:-:S04]  /*0c80*/  LOP3.LUT R0, R8, 0x80000000, R7, 0x48, !PT ;  /* 0x8000000008007812 */ /* 0x000fc800078e4807 */
[----:B------:R-:W-:Y:S01]  /*0c90*/  LOP3.LUT R0, R0, 0x7f800000, RZ, 0xfc, !PT ;  /* 0x7f80000000007812 */ /* 0x000fe200078efcff */
[----:B------:R-:W-:Y:S06]  /*0ca0*/  BRA `(.L_x_47) ;  /* 0x0000000000147947 */ /* 0x000fec0003800000 */
.L_x_43:
[----:B------:R-:W-:Y:S01]  /*0cb0*/  LOP3.LUT R0, R8, 0x80000000, R7, 0x48, !PT ;  /* 0x8000000008007812 */ /* 0x000fe200078e4807 */
[----:B------:R-:W-:Y:S06]  /*0cc0*/  BRA `(.L_x_47) ;  /* 0x00000000000c7947 */ /* 0x000fec0003800000 */
.L_x_42:
[----:B------:R-:W0:Y:S01]  /*0cd0*/  MUFU.RSQ R0, -QNAN ;  /* 0xffc0000000007908 */ /* 0x000e220000001400 */
[----:B------:R-:W-:Y:S05]  /*0ce0*/  BRA `(.L_x_47) ;  /* 0x0000000000047947 */ /* 0x000fea0003800000 */
.L_x_41:
[----:B------:R-:W-:-:S07]  /*0cf0*/  FADD.FTZ R0, R0, R3 ;  /* 0x0000000300007221 */ /* 0x000fce0000010000 */
.L_x_47:
[----:B------:R-:W-:-:S04]  /*0d00*/  IMAD.MOV.U32 R5, RZ, RZ, 0x0 ;  /* 0x00000000ff057424 */ /* 0x000fc800078e00ff */
[----:B0-----:R-:W-:Y:S05]  /*0d10*/  RET.REL.NODEC R4 `(_ZN8pygpukit3ops5audio23vad_frame_energy_kernelEPKfPfiiii) ;  /* 0xfffffff004b87950 */ /* 0x001fea0003c3ffff */
.L_x_48:
        /* <DEDUP_REMOVED lines=14> */
.L_x_81:


//--------------------- .text._ZN8pygpukit3ops5audio18overlap_add_kernelEPKfPfii --------------------------
	.section	.text._ZN8pygpukit3ops5audio18overlap_add_kernelEPKfPfii,"ax",@progbits
	.align	128
        .global         _ZN8pygpukit3ops5audio18overlap_add_kernelEPKfPfii
        .type           _ZN8pygpukit3ops5audio18overlap_add_kernelEPKfPfii,@function
        .size           _ZN8pygpukit3ops5audio18overlap_add_kernelEPKfPfii,(.L_x_88 - _ZN8pygpukit3ops5audio18overlap_add_kernelEPKfPfii)
        .other          _ZN8pygpukit3ops5audio18overlap_add_kernelEPKfPfii,@"STO_CUDA_ENTRY STV_DEFAULT"
_ZN8pygpukit3ops5audio18overlap_add_kernelEPKfPfii:
.text._ZN8pygpukit3ops5audio18overlap_add_kernelEPKfPfii:
        /* <DEDUP_REMOVED lines=11> */
[----:B------:R-:W3:Y:S01]  /*00b0*/  LDC.64 R2, c[0x0][0x388] ;  /* 0x0000e200ff027b82 */ /* 0x000ee20000000a00 */
[----:B0-----:R-:W-:-:S06]  /*00c0*/  IMAD.WIDE R4, R7, 0x4, R4 ;  /* 0x0000000407047825 */ /* 0x001fcc00078e0204 */
[----:B-1----:R-:W4:Y:S01]  /*00d0*/  LDG.E.CONSTANT R5, desc[UR4][R4.64] ;  /* 0x0000000404057981 */ /* 0x002f22000c1e9900 */
[----:B--2---:R-:W-:-:S05]  /*00e0*/  IADD3 R7, PT, PT, R7, UR6, RZ ;  /* 0x0000000607077c10 */ /* 0x004fca000fffe0ff */
[----:B---3--:R-:W-:-:S05]  /*00f0*/  IMAD.WIDE R2, R7, 0x4, R2 ;  /* 0x0000000407027825 */ /* 0x008fca00078e0202 */
[----:B----4-:R-:W-:Y:S01]  /*0100*/  REDG.E.ADD.F32.FTZ.RN.STRONG.GPU desc[UR4][R2.64], R5 ;  /* 0x00000005020079a6 */ /* 0x010fe2000c12f304 */
[----:B------:R-:W-:Y:S05]  /*0110*/  EXIT ;  /* 0x000000000000794d */ /* 0x000fea0003800000 */
.L_x_49:
        /* <DEDUP_REMOVED lines=14> */
.L_x_88:


//--------------------- .text._ZN8pygpukit3ops5audio24apply_hann_window_kernelEPfi --------------------------
	.section	.text._ZN8pygpukit3ops5audio24apply_hann_window_kernelEPfi,"ax",@progbits
	.align	128
        .global         _ZN8pygpukit3ops5audio24apply_hann_window_kernelEPfi
        .type           _ZN8pygpukit3ops5audio24apply_hann_window_kernelEPfi,@function
        .size           _ZN8pygpukit3ops5audio24apply_hann_window_kernelEPfi,(.L_x_82 - _ZN8pygpukit3ops5audio24apply_hann_window_kernelEPfi)
        .other          _ZN8pygpukit3ops5audio24apply_hann_window_kernelEPfi,@"STO_CUDA_ENTRY STV_DEFAULT"
_ZN8pygpukit3ops5audio24apply_hann_window_kernelEPfi:
.text._ZN8pygpukit3ops5audio24apply_hann_window_kernelEPfi:
[----:B------:R-:W0:Y:S01]  /*0000*/  LDC R1, c[0x0][0x37c] ;  /* 0x0000df00ff017b82 */ /* 0x000e220000000800 */
[----:B------:R-:W1:Y:S07]  /*0010*/  S2R R0, SR_TID.X ;  /* 0x0000000000007919 */ /* 0x000e6e0000002100 */
[----:B------:R-:W1:Y:S01]  /*0020*/  S2UR UR5, SR_CTAID.X ;  /* 0x00000000000579c3 */ /* 0x000e620000002500 */
[----:B------:R-:W2:Y:S01]  /*0030*/  LDCU UR4, c[0x0][0x388] ;  /* 0x00007100ff0477ac */ /* 0x000ea20008000800 */
[----:B0-----:R-:W-:-:S06]  /*0040*/  VIADD R1, R1, 0xffffffe0 ;  /* 0xffffffe001017836 */ /* 0x001fcc0000000000 */
[----:B------:R-:W1:Y:S02]  /*0050*/  LDC R5, c[0x0][0x360] ;  /* 0x0000d800ff057b82 */ /* 0x000e640000000800 */
[----:B-1----:R-:W-:-:S05]  /*0060*/  IMAD R5, R5, UR5, R0 ;  /* 0x0000000505057c24 */ /* 0x002fca000f8e0200 */
[----:B--2---:R-:W-:-:S13]  /*0070*/  ISETP.GE.AND P0, PT, R5, UR4, PT ;  /* 0x0000000405007c0c */ /* 0x004fda000bf06270 */
[----:B------:R-:W-:Y:S05]  /*0080*/  @P0 EXIT ;  /* 0x000000000000094d */ /* 0x000fea0003800000 */
[----:B------:R-:W-:Y:S01]  /*0090*/  UIADD3 UR4, UPT, UPT, UR4, -0x1, URZ ;  /* 0xffffffff04047890 */ /* 0x000fe2000fffe0ff */
[----:B------:R-:W-:Y:S01]  /*00a0*/  I2FP.F32.S32 R0, R5 ;  /* 0x0000000500007245 */ /* 0x000fe20000201400 */
[----:B------:R-:W-:Y:S04]  /*00b0*/  BSSY.RECONVERGENT B0, `(.L_x_50) ;  /* 0x000000e000007945 */ /* 0x000fe80003800200 */
[----:B------:R-:W-:Y:S01]  /*00c0*/  I2FP.F32.S32 R3, UR4 ;  /* 0x0000000400037c45 */ /* 0x000fe20008201400 */
[----:B------:R-:W-:-:S03]  /*00d0*/  FMUL R0, R0, 6.2831854820251464844 ;  /* 0x40c90fdb00007820 */ /* 0x000fc60000400000 */
[----:B------:R-:W0:Y:S08]  /*00e0*/  MUFU.RCP R2, R3 ;  /* 0x0000000300027308 */ /* 0x000e300000001000 */
[----:B------:R-:W1:Y:S01]  /*00f0*/  FCHK P0, R0, R3 ;  /* 0x0000000300007302 */ /* 0x000e620000000000 */
[----:B0-----:R-:W-:-:S04]  /*0100*/  FFMA R7, -R3, R2, 1 ;  /* 0x3f80000003077423 */ /* 0x001fc80000000102 */
[----:B------:R-:W-:-:S04]  /*0110*/  FFMA R7, R2, R7, R2 ;  /* 0x0000000702077223 */ /* 0x000fc80000000002 */
[----:B------:R-:W-:-:S04]  /*0120*/  FFMA R2, R0, R7, RZ ;  /* 0x0000000700027223 */ /* 0x000fc800000000ff */
[----:B------:R-:W-:-:S04]  /*0130*/  FFMA R4, -R3, R2, R0 ;  /* 0x0000000203047223 */ /* 0x000fc80000000100 */
[----:B------:R-:W-:Y:S01]  /*0140*/  FFMA R7, R7, R4, R2 ;  /* 0x0000000407077223 */ /* 0x000fe20000000002 */
[----:B-1----:R-:W-:Y:S06]  /*0150*/  @!P0 BRA `(.L_x_51) ;  /* 0x00000000000c8947 */ /* 0x002fec0003800000 */
[----:B------:R-:W-:-:S07]  /*0160*/  MOV R2, 0x180 ;  /* 0x0000018000027802 */ /* 0x000fce0000000f00 */
[----:B------:R-:W-:Y:S05]  /*0170*/  CALL.REL.NOINC `($__internal_3_$__cuda_sm3x_div_rn_noftz_f32_slowpath) ;  /* 0x0000000400787944 */ /* 0x000fea0003c00000 */
[----:B------:R-:W-:-:S07]  /*0180*/  IMAD.MOV.U32 R7, RZ, RZ, R0 ;  /* 0x000000ffff077224 */ /* 0x000fce00078e0000 */
.L_x_51:
[----:B------:R-:W-:Y:S05]  /*0190*/  BSYNC.RECONVERGENT B0 ;  /* 0x0000000000007941 */ /* 0x000fea0003800200 */
.L_x_50:
[C---:B------:R-:W-:Y:S01]  /*01a0*/  FMUL R0, R7.reuse, 0.63661974668502807617 ;  /* 0x3f22f98307007820 */ /* 0x040fe20000400000 */
[----:B------:R-:W-:Y:S01]  /*01b0*/  FSETP.GE.AND P0, PT, |R7|, 105615, PT ;  /* 0x47ce47800700780b */ /* 0x000fe20003f06200 */
[----:B------:R-:W0:Y:S01]  /*01c0*/  LDCU.64 UR6, c[0x0][0x358] ;  /* 0x00006b00ff0677ac */ /* 0x000e220008000a00 */
[----:B------:R-:W-:Y:S03]  /*01d0*/  BSSY.RECONVERGENT B0, `(.L_x_52) ;  /* 0x000003e000007945 */ /* 0x000fe60003800200 */
[----:B------:R-:W1:Y:S02]  /*01e0*/  F2I.NTZ R0, R0 ;  /* 0x0000000000007305 */ /* 0x000e640000203100 */
[----:B-1----:R-:W-:-:S05]  /*01f0*/  I2FP.F32.S32 R2, R0 ;  /* 0x0000000000027245 */ /* 0x002fca0000201400 */
[----:B------:R-:W-:-:S04]  /*0200*/  FFMA R3, R2, -1.5707962512969970703, R7 ;  /* 0xbfc90fda02037823 */ /* 0x000fc80000000007 */
[----:B------:R-:W-:-:S04]  /*0210*/  FFMA R3, R2, -7.5497894158615963534e-08, R3 ;  /* 0xb3a2216802037823 */ /* 0x000fc80000000003 */
[----:B------:R-:W-:Y:S01]  /*0220*/  FFMA R4, R2, -5.3903029534742383927e-15, R3 ;  /* 0xa7c234c502047823 */ /* 0x000fe20000000003 */
[----:B0-----:R-:W-:Y:S06]  /*0230*/  @!P0 BRA `(.L_x_53) ;  /* 0x0000000000dc8947 */ /* 0x001fec0003800000 */
[----:B------:R-:W-:-:S13]  /*0240*/  FSETP.NEU.AND P0, PT, |R7|, +INF , PT ;  /* 0x7f8000000700780b */ /* 0x000fda0003f0d200 */
[----:B------:R-:W-:Y:S01]  /*0250*/  @!P0 FMUL R4, RZ, R7 ;  /* 0x00000007ff048220 */ /* 0x000fe20000400000 */
[----:B------:R-:W-:Y:S01]  /*0260*/  @!P0 IMAD.MOV.U32 R0, RZ, RZ, RZ ;  /* 0x000000ffff008224 */ /* 0x000fe200078e00ff */
[----:B------:R-:W-:Y:S06]  /*0270*/  @!P0 BRA `(.L_x_53) ;  /* 0x0000000000cc8947 */ /* 0x000fec0003800000 */
[----:B------:R-:W-:Y:S01]  /*0280*/  IMAD.SHL.U32 R2, R7, 0x100, RZ ;  /* 0x0000010007027824 */ /* 0x000fe200078e00ff */
[----:B------:R-:W0:Y:S01]  /*0290*/  LDCU.64 UR8, c[0x4][URZ] ;  /* 0x01000000ff0877ac */ /* 0x000e220008000a00 */
[----:B------:R-:W-:Y:S02]  /*02a0*/  IMAD.MOV.U32 R6, RZ, RZ, RZ ;  /* 0x000000ffff067224 */ /* 0x000fe400078e00ff */
[----:B------:R-:W-:Y:S01]  /*02b0*/  IMAD.MOV.U32 R0, RZ, RZ, R1 ;  /* 0x000000ffff007224 */ /* 0x000fe200078e0001 */
[----:B------:R-:W-:Y:S01]  /*02c0*/  LOP3.LUT R13, R2, 0x80000000, RZ, 0xfc, !PT ;  /* 0x80000000020d7812 */ /* 0x000fe200078efcff */
[----:B------:R-:W-:Y:S01]  /*02d0*/  UMOV UR5, URZ ;  /* 0x000000ff00057c82 */ /* 0x000fe20008000000 */
[----:B------:R-:W-:-:S05]  /*02e0*/  UMOV UR4, URZ ;  /* 0x000000ff00047c82 */ /* 0x000fca0008000000 */
.L_x_54:
[----:B0-----:R-:W-:Y:S02]  /*02f0*/  IMAD.U32 R8, RZ, RZ, UR8 ;  /* 0x00000008ff087e24 */ /* 0x001fe4000f8e00ff */
[----:B------:R-:W-:-:S05]  /*0300*/  IMAD.U32 R9, RZ, RZ, UR9 ;  /* 0x00000009ff097e24 */ /* 0x000fca000f8e00ff */
[----:B------:R-:W2:Y:S01]  /*0310*/  LDG.E.CONSTANT R2, desc[UR6][R8.64] ;  /* 0x0000000608027981 */ /* 0x000ea2000c1e9900 */
[----:B------:R-:W-:Y:S02]  /*0320*/  UIADD3 UR8, UP0, UPT, UR8, 0x4, URZ ;  /* 0x0000000408087890 */ /* 0x000fe4000ff1e0ff */
[----:B------:R-:W-:Y:S02]  /*0330*/  UIADD3 UR4, UPT, UPT, UR4, 0x1, URZ ;  /* 0x0000000104047890 */ /* 0x000fe4000fffe0ff */
[----:B------:R-:W-:Y:S02]  /*0340*/  UIADD3.X UR9, UPT, UPT, URZ, UR9, URZ, UP0, !UPT ;  /* 0x00000009ff097290 */ /* 0x000fe400087fe4ff */
[----:B------:R-:W-:Y:S01]  /*0350*/  UISETP.NE.AND UP0, UPT, UR4, 0x6, UPT ;  /* 0x000000060400788c */ /* 0x000fe2000bf05270 */
[----:B--2---:R-:W-:-:S03]  /*0360*/  IMAD.WIDE.U32 R2, R2, R13, RZ ;  /* 0x0000000d02027225 */ /* 0x004fc600078e00ff */
[----:B------:R-:W-:-:S04]  /*0370*/  IADD3 R11, P0, PT, R2, R6, RZ ;  /* 0x00000006020b7210 */ /* 0x000fc80007f1e0ff */
[----:B------:R-:W-:Y:S01]  /*0380*/  IADD3.X R6, PT, PT, R3, UR5, RZ, P0, !PT ;  /* 0x0000000503067c10 */ /* 0x000fe200087fe4ff */
[----:B------:R0:W-:Y:S02]  /*0390*/  STL [R0], R11 ;  /* 0x0000000b00007387 */ /* 0x0001e40000100800 */
[----:B0-----:R-:W-:Y:S01]  /*03a0*/  VIADD R0, R0, 0x4 ;  /* 0x0000000400007836 */ /* 0x001fe20000000000 */
[----:B------:R-:W-:Y:S06]  /*03b0*/  BRA.U UP0, `(.L_x_54) ;  /* 0xfffffffd00cc7547 */ /* 0x000fec000b83ffff */
[----:B------:R-:W-:Y:S01]  /*03c0*/  SHF.R.U32.HI R4, RZ, 0x17, R7 ;  /* 0x00000017ff047819 */ /* 0x000fe20000011607 */
[----:B------:R0:W-:Y:S03]  /*03d0*/  STL [R1+0x18], R6 ;  /* 0x0000180601007387 */ /* 0x0001e60000100800 */
[C---:B------:R-:W-:Y:S02]  /*03e0*/  LOP3.LUT R0, R4.reuse, 0xe0, RZ, 0xc0, !PT ;  /* 0x000000e004007812 */ /* 0x040fe400078ec0ff */
[----:B------:R-:W-:-:S03]  /*03f0*/  LOP3.LUT P0, RZ, R4, 0x1f, RZ, 0xc0, !PT ;  /* 0x0000001f04ff7812 */ /* 0x000fc6000780c0ff */
[----:B------:R-:W-:-:S05]  /*0400*/  VIADD R0, R0, 0xffffff80 ;  /* 0xffffff8000007836 */ /* 0x000fca0000000000 */
[----:B------:R-:W-:-:S05]  /*0410*/  SHF.R.U32.HI R0, RZ, 0x5, R0 ;  /* 0x00000005ff007819 */ /* 0x000fca0000011600 */
[----:B------:R-:W-:-:S05]  /*0420*/  IMAD R10, R0, -0x4, R1 ;  /* 0xfffffffc000a7824 */ /* 0x000fca00078e0201 */
[----:B------:R-:W2:Y:S04]  /*0430*/  LDL R0, [R10+0x18] ;  /* 0x000018000a007983 */ /* 0x000ea80000100800 */
[----:B------:R-:W2:Y:S04]  /*0440*/  LDL R3, [R10+0x14] ;  /* 0x000014000a037983 */ /* 0x000ea80000100800 */
[----:B------:R-:W3:Y:S01]  /*0450*/  @P0 LDL R2, [R10+0x10] ;  /* 0x000010000a020983 */ /* 0x000ee20000100800 */
[----:B------:R-:W-:Y:S01]  /*0460*/  LOP3.LUT R4, R4, 0x1f, RZ, 0xc0, !PT ;  /* 0x0000001f04047812 */ /* 0x000fe200078ec0ff */
[----:B------:R-:W-:Y:S01]  /*0470*/  UMOV UR4, 0x54442d19 ;  /* 0x54442d1900047882 */ /* 0x000fe20000000000 */
[----:B------:R-:W-:-:S02]  /*0480*/  UMOV UR5, 0x3bf921fb ;  /* 0x3bf921fb00057882 */ /* 0x000fc40000000000 */
[-C--:B--2---:R-:W-:Y:S02]  /*0490*/  @P0 SHF.L.W.U32.HI R0, R3, R4.reuse, R0 ;  /* 0x0000000403000219 */ /* 0x084fe40000010e00 */
[----:B---3--:R-:W-:Y:S02]  /*04a0*/  @P0 SHF.L.W.U32.HI R3, R2, R4, R3 ;  /* 0x0000000402030219 */ /* 0x008fe40000010e03 */
[----:B------:R-:W-:Y:S02]  /*04b0*/  ISETP.GE.AND P0, PT, R7, RZ, PT ;  /* 0x000000ff0700720c */ /* 0x000fe40003f06270 */
[C---:B------:R-:W-:Y:S01]  /*04c0*/  SHF.L.W.U32.HI R2, R3.reuse, 0x2, R0 ;  /* 0x0000000203027819 */ /* 0x040fe20000010e00 */
[----:B------:R-:W-:-:S03]  /*04d0*/  IMAD.SHL.U32 R3, R3, 0x4, RZ ;  /* 0x0000000403037824 */ /* 0x000fc600078e00ff */
[----:B------:R-:W-:Y:S02]  /*04e0*/  SHF.R.S32.HI R4, RZ, 0x1f, R2 ;  /* 0x0000001fff047819 */ /* 0x000fe40000011402 */
[----:B------:R-:W-:Y:S02]  /*04f0*/  LOP3.LUT R7, R2, R7, RZ, 0x3c, !PT ;  /* 0x0000000702077212 */ /* 0x000fe400078e3cff */
[C---:B------:R-:W-:Y:S02]  /*0500*/  LOP3.LUT R8, R4.reuse, R3, RZ, 0x3c, !PT ;  /* 0x0000000304087212 */ /* 0x040fe400078e3cff */
[----:B------:R-:W-:Y:S02]  /*0510*/  LOP3.LUT R9, R4, R2, RZ, 0x3c, !PT ;  /* 0x0000000204097212 */ /* 0x000fe400078e3cff */
[----:B------:R-:W-:Y:S02]  /*0520*/  SHF.R.U32.HI R3, RZ, 0x1e, R0 ;  /* 0x0000001eff037819 */ /* 0x000fe40000011600 */
[----:B------:R-:W-:-:S02]  /*0530*/  ISETP.GE.AND P1, PT, R7, RZ, PT ;  /* 0x000000ff0700720c */ /* 0x000fc40003f26270 */
[----:B------:R-:W1:Y:S01]  /*0540*/  I2F.F64.S64 R8, R8 ;  /* 0x0000000800087312 */ /* 0x000e620000301c00 */
[----:B------:R-:W-:-:S05]  /*0550*/  LEA.HI R0, R2, R3, RZ, 0x1 ;  /* 0x0000000302007211 */ /* 0x000fca00078f08ff */
[----:B------:R-:W-:-:S04]  /*0560*/  IMAD.MOV R2, RZ, RZ, -R0 ;  /* 0x000000ffff027224 */ /* 0x000fc800078e0a00 */
[----:B------:R-:W-:Y:S01]  /*0570*/  @!P0 IMAD.MOV.U32 R0, RZ, RZ, R2 ;  /* 0x000000ffff008224 */ /* 0x000fe200078e0002 */
[----:B-1----:R-:W-:-:S10]  /*0580*/  DMUL R10, R8, UR4 ;  /* 0x00000004080a7c28 */ /* 0x002fd40008000000 */
[----:B------:R-:W1:Y:S02]  /*0590*/  F2F.F32.F64 R10, R10 ;  /* 0x0000000a000a7310 */ /* 0x000e640000301000 */
[----:B01----:R-:W-:-:S07]  /*05a0*/  FSEL R4, -R10, R10, !P1 ;  /* 0x0000000a0a047208 */ /* 0x003fce0004800100 */
.L_x_53:
[----:B------:R-:W-:Y:S05]  /*05b0*/  BSYNC.RECONVERGENT B0 ;  /* 0x0000000000007941 */ /* 0x000fea0003800200 */
.L_x_52:
[----:B------:R-:W0:Y:S02]  /*05c0*/  LDC.64 R2, c[0x0][0x380] ;  /* 0x0000e000ff027b82 */ /* 0x000e240000000a00 */
[----:B0-----:R-:W-:-:S05]  /*05d0*/  IMAD.WIDE R2, R5, 0x4, R2 ;  /* 0x0000000405027825 */ /* 0x001fca00078e0202 */
[----:B------:R-:W2:Y:S01]  /*05e0*/  LDG.E R9, desc[UR6][R2.64] ;  /* 0x0000000602097981 */ /* 0x000ea2000c1e1900 */
[----:B------:R-:W-:Y:S02]  /*05f0*/  IMAD.MOV.U32 R8, RZ, RZ, 0x37cbac00 ;  /* 0x37cbac00ff087424 */ /* 0x000fe400078e00ff */
[----:B------:R-:W-:Y:S01]  /*0600*/  FMUL R5, R4, R4 ;  /* 0x0000000404057220 */ /* 0x000fe20000400000 */
[C---:B------:R-:W-:Y:S01]  /*0610*/  LOP3.LUT R6, R0.reuse, 0x1, RZ, 0xc0, !PT ;  /* 0x0000000100067812 */ /* 0x040fe200078ec0ff */
[----:B------:R-:W-:Y:S02]  /*0620*/  VIADD R0, R0, 0x1 ;  /* 0x0000000100007836 */ /* 0x000fe40000000000 */
[----:B------:R-:W-:Y:S01]  /*0630*/  FFMA R7, R5, R8, -0.0013887860113754868507 ;  /* 0xbab607ed05077423 */ /* 0x000fe20000000008 */
[----:B------:R-:W-:Y:S01]  /*0640*/  ISETP.NE.U32.AND P0, PT, R6, 0x1, PT ;  /* 0x000000010600780c */ /* 0x000fe20003f05070 */
[----:B------:R-:W-:Y:S01]  /*0650*/  IMAD.MOV.U32 R8, RZ, RZ, 0x3c0885e4 ;  /* 0x3c0885e4ff087424 */ /* 0x000fe200078e00ff */
[----:B------:R-:W-:-:S02]  /*0660*/  LOP3.LUT P1, RZ, R0, 0x2, RZ, 0xc0, !PT ;  /* 0x0000000200ff7812 */ /* 0x000fc4000782c0ff */
[----:B------:R-:W-:Y:S01]  /*0670*/  FSEL R6, R7, -0.00019574658654164522886, P0 ;  /* 0xb94d415307067808 */ /* 0x000fe20000000000 */
[----:B------:R-:W-:Y:S01]  /*0680*/  IMAD.MOV.U32 R7, RZ, RZ, 0x3e2aaaa8 ;  /* 0x3e2aaaa8ff077424 */ /* 0x000fe200078e00ff */
[----:B------:R-:W-:Y:S02]  /*0690*/  FSEL R8, R8, 0.041666727513074874878, !P0 ;  /* 0x3d2aaabb08087808 */ /* 0x000fe40004000000 */
[----:B------:R-:W-:Y:S02]  /*06a0*/  FSEL R0, R4, 1, !P0 ;  /* 0x3f80000004007808 */ /* 0x000fe40004000000 */
[----:B------:R-:W-:Y:S01]  /*06b0*/  FSEL R7, -R7, -0.4999999701976776123, !P0 ;  /* 0xbeffffff07077808 */ /* 0x000fe20004000100 */
[----:B------:R-:W-:-:S04]  /*06c0*/  FFMA R6, R5, R6, R8 ;  /* 0x0000000605067223 */ /* 0x000fc80000000008 */
[C---:B------:R-:W-:Y:S01]  /*06d0*/  FFMA R6, R5.reuse, R6, R7 ;  /* 0x0000000605067223 */ /* 0x040fe20000000007 */
[----:B------:R-:W-:-:S04]  /*06e0*/  FFMA R5, R5, R0, RZ ;  /* 0x0000000005057223 */ /* 0x000fc800000000ff */
[----:B------:R-:W-:-:S04]  /*06f0*/  FFMA R0, R5, R6, R0 ;  /* 0x0000000605007223 */ /* 0x000fc80000000000 */
[----:B------:R-:W-:-:S04]  /*0700*/  @P1 FADD R0, RZ, -R0 ;  /* 0x80000000ff001221 */ /* 0x000fc80000000000 */
[----:B------:R-:W-:-:S04]  /*0710*/  FADD R0, -R0, 1 ;  /* 0x3f80000000007421 */ /* 0x000fc80000000100 */
[----:B------:R-:W-:-:S04]  /*0720*/  FMUL R0, R0, 0.5 ;  /* 0x3f00000000007820 */ /* 0x000fc80000400000 */
[----:B--2---:R-:W-:-:S05]  /*0730*/  FMUL R9, R0, R9 ;  /* 0x0000000900097220 */ /* 0x004fca0000400000 */
[----:B------:R-:W-:Y:S01]  /*0740*/  STG.E desc[UR6][R2.64], R9 ;  /* 0x0000000902007986 */ /* 0x000fe2000c101906 */
[----:B------:R-:W-:Y:S05]  /*0750*/  EXIT ;  /* 0x000000000000794d */ /* 0x000fea0003800000 */
        .weak           $__internal_3_$__cuda_sm3x_div_rn_noftz_f32_slowpath
        .type           $__internal_3_$__cuda_sm3x_div_rn_noftz_f32_slowpath,@function
        .size           $__internal_3_$__cuda_sm3x_div_rn_noftz_f32_slowpath,(.L_x_82 - $__internal_3_$__cuda_sm3x_div_rn_noftz_f32_slowpath)
$__internal_3_$__cuda_sm3x_div_rn_noftz_f32_slowpath:
[--C-:B------:R-:W-:Y:S01]  /*0760*/  SHF.R.U32.HI R6, RZ, 0x17, R3.reuse ;  /* 0x00000017ff067819 */ /* 0x100fe20000011603 */
[----:B------:R-:W-:Y:S01]  /*0770*/  BSSY.RECONVERGENT B1, `(.L_x_55) ;  /* 0x0000064000017945 */ /* 0x000fe20003800200 */
[--C-:B------:R-:W-:Y:S01]  /*0780*/  SHF.R.U32.HI R4, RZ, 0x17, R0.reuse ;  /* 0x00000017ff047819 */ /* 0x100fe20000011600 */
[----:B------:R-:W-:Y:S01]  /*0790*/  IMAD.MOV.U32 R7, RZ, RZ, R0 ;  /* 0x000000ffff077224 */ /* 0x000fe200078e0000 */
[----:B------:R-:W-:Y:S01]  /*07a0*/  LOP3.LUT R6, R6, 0xff, RZ, 0xc0, !PT ;  /* 0x000000ff06067812 */ /* 0x000fe200078ec0ff */
[----:B------:R-:W-:Y:S01]  /*07b0*/  IMAD.MOV.U32 R8, RZ, RZ, R3 ;  /* 0x000000ffff087224 */ /* 0x000fe200078e0003 */
        /* <DEDUP_REMOVED lines=30> */
.L_x_56:
[----:B------:R-:W-:Y:S01]  /*09a0*/  LEA R3, R6, 0xc0800000, 0x17 ;  /* 0xc080000006037811 */ /* 0x000fe200078eb8ff */
[----:B------:R-:W-:Y:S01]  /*09b0*/  VIADD R4, R4, 0xffffff81 ;  /* 0xffffff8104047836 */ /* 0x000fe20000000000 */
[----:B------:R-:W-:Y:S03]  /*09c0*/  BSSY.RECONVERGENT B2, `(.L_x_61) ;  /* 0x0000035000027945 */ /* 0x000fe60003800200 */
[----:B------:R-:W-:Y:S02]  /*09d0*/  IMAD.IADD R3, R8, 0x1, -R3 ;  /* 0x0000000108037824 */ /* 0x000fe400078e0a03 */
[C---:B------:R-:W-:Y:S01]  /*09e0*/  IMAD R0, R4.reuse, -0x800000, R7 ;  /* 0xff80000004007824 */ /* 0x040fe200078e0207 */
[----:B------:R-:W-:Y:S01]  /*09f0*/  IADD3 R4, PT, PT, R4, 0x7f, -R6 ;  /* 0x0000007f04047810 */ /* 0x000fe20007ffe806 */
[----:B------:R-:W0:Y:S01]  /*0a00*/  MUFU.RCP R8, R3 ;  /* 0x0000000300087308 */ /* 0x000e220000001000 */
[----:B------:R-:W-:-:S03]  /*0a10*/  FADD.FTZ R11, -R3, -RZ ;  /* 0x800000ff030b7221 */ /* 0x000fc60000010100 */
[----:B------:R-:W-:Y:S02]  /*0a20*/  IMAD.IADD R4, R4, 0x1, R9 ;  /* 0x0000000104047824 */ /* 0x000fe400078e0209 */
        /* <DEDUP_REMOVED lines=42> */
.L_x_63:
[----:B------:R-:W-:-:S04]  /*0cd0*/  LOP3.LUT R0, R0, 0x80000000, RZ, 0xc0, !PT ;  /* 0x8000000000007812 */ /* 0x000fc800078ec0ff */
[----:B------:R-:W-:Y:S01]  /*0ce0*/  LOP3.LUT R0, R0, 0x7f800000, RZ, 0xfc, !PT ;  /* 0x7f80000000007812 */ /* 0x000fe200078efcff */
[----:B------:R-:W-:Y:S06]  /*0cf0*/  BRA `(.L_x_64) ;  /* 0x0000000000047947 */ /* 0x000fec0003800000 */
.L_x_62:
[----:B------:R-:W-:-:S07]  /*0d00*/  IMAD R0, R4, 0x800000, R0 ;  /* 0x0080000004007824 */ /* 0x000fce00078e0200 */
.L_x_64:
[----:B------:R-:W-:Y:S05]  /*0d10*/  BSYNC.RECONVERGENT B2 ;  /* 0x0000000000027941 */ /* 0x000fea0003800200 */
.L_x_61:
[----:B------:R-:W-:Y:S05]  /*0d20*/  BRA `(.L_x_65) ;  /* 0x0000000000207947 */ /* 0x000fea0003800000 */
.L_x_60:
[----:B------:R-:W-:-:S04]  /*0d30*/  LOP3.LUT R0, R8, 0x80000000, R7, 0x48, !PT ;  /* 0x8000000008007812 */ /* 0x000fc800078e4807 */
[----:B------:R-:W-:Y:S01]  /*0d40*/  LOP3.LUT R0, R0, 0x7f800000, RZ, 0xfc, !PT ;  /* 0x7f80000000007812 */ /* 0x000fe200078efcff */
[----:B------:R-:W-:Y:S06]  /*0d50*/  BRA `(.L_x_65) ;  /* 0x0000000000147947 */ /* 0x000fec0003800000 */
.L_x_59:
[----:B------:R-:W-:Y:S01]  /*0d60*/  LOP3.LUT R0, R8, 0x80000000, R7, 0x48, !PT ;  /* 0x8000000008007812 */ /* 0x000fe200078e4807 */
[----:B------:R-:W-:Y:S06]  /*0d70*/  BRA `(.L_x_65) ;  /* 0x00000000000c7947 */ /* 0x000fec0003800000 */
.L_x_58:
[----:B------:R-:W0:Y:S01]  /*0d80*/  MUFU.RSQ R0, -QNAN ;  /* 0xffc0000000007908 */ /* 0x000e220000001400 */
[----:B------:R-:W-:Y:S05]  /*0d90*/  BRA `(.L_x_65) ;  /* 0x0000000000047947 */ /* 0x000fea0003800000 */
.L_x_57:
[----:B------:R-:W-:-:S07]  /*0da0*/  FADD.FTZ R0, R0, R3 ;  /* 0x0000000300007221 */ /* 0x000fce0000010000 */
.L_x_65:
[----:B------:R-:W-:Y:S05]  /*0db0*/  BSYNC.RECONVERGENT B1 ;  /* 0x0000000000017941 */ /* 0x000fea0003800200 */
.L_x_55:
[----:B------:R-:W-:-:S04]  /*0dc0*/  IMAD.MOV.U32 R3, RZ, RZ, 0x0 ;  /* 0x00000000ff037424 */ /* 0x000fc800078e00ff */
[----:B0-----:R-:W-:Y:S05]  /*0dd0*/  RET.REL.NODEC R2 `(_ZN8pygpukit3ops5audio24apply_hann_window_kernelEPfi) ;  /* 0xfffffff002887950 */ /* 0x001fea0003c3ffff */
.L_x_66:
        /* <DEDUP_REMOVED lines=10> */
.L_x_82:


//--------------------- .text._ZN8pygpukit3ops5audio23ring_buffer_read_kernelEPKfPfiii --------------------------
	.section	.text._ZN8pygpukit3ops5audio23ring_buffer_read_kernelEPKfPfiii,"ax",@progbits
	.align	128
        .global         _ZN8pygpukit3ops5audio23ring_buffer_read_kernelEPKfPfiii
        .type           _ZN8pygpukit3ops5audio23ring_buffer_read_kernelEPKfPfiii,@function
        .size           _ZN8pygpukit3ops5audio23ring_buffer_read_kernelEPKfPfiii,(.L_x_90 - _ZN8pygpukit3ops5audio23ring_buffer_read_kernelEPKfPfiii)
        .other          _ZN8pygpukit3ops5audio23ring_buffer_read_kernelEPKfPfiii,@"STO_CUDA_ENTRY STV_DEFAULT"
_ZN8pygpukit3ops5audio23ring_buffer_read_kernelEPKfPfiii:
.text._ZN8pygpukit3ops5audio23ring_buffer_read_kernelEPKfPfiii:
        /* <DEDUP_REMOVED lines=10> */
[----:B0-----:R-:W-:Y:S01]  /*00a0*/  IABS R6, R8 ;  /* 0x0000000800067213 */ /* 0x001fe20000000000 */
[----:B------:R-:W-:-:S03]  /*00b0*/  IMAD.IADD R4, R0, 0x1, R9 ;  /* 0x0000000100047824 */ /* 0x000fc600078e0209 */
[----:B------:R-:W0:Y:S02]  /*00c0*/  I2F.RP R5, R6 ;  /* 0x0000000600057306 */ /* 0x000e240000209400 */
[----:B------:R-:W-:Y:S02]  /*00d0*/  IABS R9, R4 ;  /* 0x0000000400097213 */ /* 0x000fe40000000000 */
[----:B------:R-:W-:-:S04]  /*00e0*/  ISETP.GE.AND P2, PT, R4, RZ, PT ;  /* 0x000000ff0400720c */ /* 0x000fc80003f46270 */
[----:B0-----:R-:W0:Y:S02]  /*00f0*/  MUFU.RCP R5, R5 ;  /* 0x0000000500057308 */ /* 0x001e240000001000 */
[----:B0-----:R-:W-:-:S06]  /*0100*/  VIADD R2, R5, 0xffffffe ;  /* 0x0ffffffe05027836 */ /* 0x001fcc0000000000 */
[----:B------:R0:W2:Y:S02]  /*0110*/  F2I.FTZ.U32.TRUNC.NTZ R3, R2 ;  /* 0x0000000200037305 */ /* 0x0000a4000021f000 */
[----:B0-----:R-:W-:Y:S01]  /*0120*/  HFMA2 R2, -RZ, RZ, 0, 0 ;  /* 0x00000000ff027431 */ /* 0x001fe200000001ff */
[----:B--2---:R-:W-:-:S05]  /*0130*/  IADD3 R7, PT, PT, RZ, -R3, RZ ;  /* 0x80000003ff077210 */ /* 0x004fca0007ffe0ff */
[----:B------:R-:W-:-:S04]  /*0140*/  IMAD R7, R7, R6, RZ ;  /* 0x0000000607077224 */ /* 0x000fc800078e02ff */
[----:B------:R-:W-:-:S04]  /*0150*/  IMAD.HI.U32 R3, R3, R7, R2 ;  /* 0x0000000703037227 */ /* 0x000fc800078e0002 */
[----:B------:R-:W-:-:S04]  /*0160*/  IMAD.MOV.U32 R7, RZ, RZ, R9 ;  /* 0x000000ffff077224 */ /* 0x000fc800078e0009 */
[----:B------:R-:W-:-:S05]  /*0170*/  IMAD.HI.U32 R3, R3, R7, RZ ;  /* 0x0000000703037227 */ /* 0x000fca00078e00ff */
[----:B------:R-:W-:-:S05]  /*0180*/  IADD3 R3, PT, PT, -R3, RZ, RZ ;  /* 0x000000ff03037210 */ /* 0x000fca0007ffe1ff */
[C---:B------:R-:W-:Y:S02]  /*0190*/  IMAD R5, R6.reuse, R3, R7 ;  /* 0x0000000306057224 */ /* 0x040fe400078e0207 */
[----:B------:R-:W0:Y:S03]  /*01a0*/  LDC.64 R2, c[0x0][0x380] ;  /* 0x0000e000ff027b82 */ /* 0x000e260000000a00 */
[----:B------:R-:W-:-:S13]  /*01b0*/  ISETP.GT.U32.AND P0, PT, R6, R5, PT ;  /* 0x000000050600720c */ /* 0x000fda0003f04070 */
[----:B------:R-:W-:Y:S01]  /*01c0*/  @!P0 IMAD.IADD R5, R5, 0x1, -R6 ;  /* 0x0000000105058824 */ /* 0x000fe200078e0a06 */
[----:B------:R-:W-:-:S04]  /*01d0*/  ISETP.NE.AND P0, PT, R8, RZ, PT ;  /* 0x000000ff0800720c */ /* 0x000fc80003f05270 */
[----:B------:R-:W-:-:S13]  /*01e0*/  ISETP.GT.U32.AND P1, PT, R6, R5, PT ;  /* 0x000000050600720c */ /* 0x000fda0003f24070 */
[----:B------:R-:W-:-:S05]  /*01f0*/  @!P1 IADD3 R5, PT, PT, R5, -R6, RZ ;  /* 0x8000000605059210 */ /* 0x000fca0007ffe0ff */
[----:B------:R-:W-:Y:S01]  /*0200*/  @!P2 IMAD.MOV R5, RZ, RZ, -R5 ;  /* 0x000000ffff05a224 */ /* 0x000fe200078e0a05 */
[----:B------:R-:W-:-:S05]  /*0210*/  @!P0 LOP3.LUT R5, RZ, R8, RZ, 0x33, !PT ;  /* 0x00000008ff058212 */ /* 0x000fca00078e33ff */
[----:B0-----:R-:W-:Y:S02]  /*0220*/  IMAD.WIDE R2, R5, 0x4, R2 ;  /* 0x0000000405027825 */ /* 0x001fe400078e0202 */
[----:B------:R-:W0:Y:S04]  /*0230*/  LDC.64 R4, c[0x0][0x388] ;  /* 0x0000e200ff047b82 */ /* 0x000e280000000a00 */
[----:B-1----:R-:W2:Y:S01]  /*0240*/  LDG.E.CONSTANT R3, desc[UR4][R2.64] ;  /* 0x0000000402037981 */ /* 0x002ea2000c1e9900 */
[----:B0-----:R-:W-:-:S05]  /*0250*/  IMAD.WIDE R4, R0, 0x4, R4 ;  /* 0x0000000400047825 */ /* 0x001fca00078e0204 */
[----:B--2---:R-:W-:Y:S01]  /*0260*/  STG.E desc[UR4][R4.64], R3 ;  /* 0x0000000304007986 */ /* 0x004fe2000c101904 */
[----:B------:R-:W-:Y:S05]  /*0270*/  EXIT ;  /* 0x000000000000794d */ /* 0x000fea0003800000 */
.L_x_67:
        /* <DEDUP_REMOVED lines=16> */
.L_x_90:


//--------------------- .text._ZN8pygpukit3ops5audio24ring_buffer_write_kernelEPKfPfiii --------------------------
	.section	.text._ZN8pygpukit3ops5audio24ring_buffer_write_kernelEPKfPfiii,"ax",@progbits
	.align	128
        .global         _ZN8pygpukit3ops5audio24ring_buffer_write_kernelEPKfPfiii
        .type           _ZN8pygpukit3ops5audio24ring_buffer_write_kernelEPKfPfiii,@function
        .size           _ZN8pygpukit3ops5audio24ring_buffer_write_kernelEPKfPfiii,(.L_x_91 - _ZN8pygpukit3ops5audio24ring_buffer_write_kernelEPKfPfiii)
        .other          _ZN8pygpukit3ops5audio24ring_buffer_write_kernelEPKfPfiii,@"STO_CUDA_ENTRY STV_DEFAULT"
_ZN8pygpukit3ops5audio24ring_buffer_write_kernelEPKfPfiii:
.text._ZN8pygpukit3ops5audio24ring_buffer_write_kernelEPKfPfiii:
        /* <DEDUP_REMOVED lines=9> */
[----:B------:R-:W1:Y:S07]  /*0090*/  LDCU.64 UR4, c[0x0][0x358] ;  /* 0x00006b00ff0477ac */ /* 0x000e6e0008000a00 */
[----:B------:R-:W2:Y:S01]  /*00a0*/  LDC.64 R2, c[0x0][0x390] ;  /* 0x0000e400ff027b82 */ /* 0x000ea20000000a00 */
[----:B0-----:R-:W-:-:S05]  /*00b0*/  IMAD.WIDE R4, R0, 0x4, R4 ;  /* 0x0000000400047825 */ /* 0x001fca00078e0204 */
[----:B-1----:R0:W3:Y:S01]  /*00c0*/  LDG.E.CONSTANT R9, desc[UR4][R4.64] ;  /* 0x0000000404097981 */ /* 0x0020e2000c1e9900 */
[----:B--2---:R-:W-:Y:S02]  /*00d0*/  IABS R11, R2 ;  /* 0x00000002000b7213 */ /* 0x004fe40000000000 */
[----:B------:R-:W-:Y:S02]  /*00e0*/  IADD3 R3, PT, PT, R0, R3, RZ ;  /* 0x0000000300037210 */ /* 0x000fe40007ffe0ff */
[----:B------:R-:W1:Y:S02]  /*00f0*/  I2F.RP R8, R11 ;  /* 0x0000000b00087306 */ /* 0x000e640000209400 */
[----:B------:R-:W-:Y:S02]  /*0100*/  IABS R0, R3 ;  /* 0x0000000300007213 */ /* 0x000fe40000000000 */
[----:B------:R-:W-:-:S04]  /*0110*/  ISETP.GE.AND P2, PT, R3, RZ, PT ;  /* 0x000000ff0300720c */ /* 0x000fc80003f46270 */
[----:B-1----:R-:W1:Y:S02]  /*0120*/  MUFU.RCP R8, R8 ;  /* 0x0000000800087308 */ /* 0x002e640000001000 */
[----:B-1----:R-:W-:-:S06]  /*0130*/  VIADD R6, R8, 0xffffffe ;  /* 0x0ffffffe08067836 */ /* 0x002fcc0000000000 */
[----:B------:R1:W2:Y:S02]  /*0140*/  F2I.FTZ.U32.TRUNC.NTZ R7, R6 ;  /* 0x0000000600077305 */ /* 0x0002a4000021f000 */
[----:B-1----:R-:W-:Y:S02]  /*0150*/  IMAD.MOV.U32 R6, RZ, RZ, RZ ;  /* 0x000000ffff067224 */ /* 0x002fe400078e00ff */
[----:B--2---:R-:W-:-:S04]  /*0160*/  IMAD.MOV R10, RZ, RZ, -R7 ;  /* 0x000000ffff0a7224 */ /* 0x004fc800078e0a07 */
[----:B0-----:R-:W-:-:S04]  /*0170*/  IMAD R5, R10, R11, RZ ;  /* 0x0000000b0a057224 */ /* 0x001fc800078e02ff */
[----:B------:R-:W-:Y:S02]  /*0180*/  IMAD.HI.U32 R7, R7, R5, R6 ;  /* 0x0000000507077227 */ /* 0x000fe400078e0006 */
[----:B------:R-:W0:Y:S04]  /*0190*/  LDC.64 R4, c[0x0][0x388] ;  /* 0x0000e200ff047b82 */ /* 0x000e280000000a00 */
[----:B------:R-:W-:-:S05]  /*01a0*/  IMAD.HI.U32 R7, R7, R0, RZ ;  /* 0x0000000007077227 */ /* 0x000fca00078e00ff */
[----:B------:R-:W-:-:S05]  /*01b0*/  IADD3 R7, PT, PT, -R7, RZ, RZ ;  /* 0x000000ff07077210 */ /* 0x000fca0007ffe1ff */
[----:B------:R-:W-:-:S05]  /*01c0*/  IMAD R0, R11, R7, R0 ;  /* 0x000000070b007224 */ /* 0x000fca00078e0200 */
[----:B------:R-:W-:-:S13]  /*01d0*/  ISETP.GT.U32.AND P0, PT, R11, R0, PT ;  /* 0x000000000b00720c */ /* 0x000fda0003f04070 */
[----:B------:R-:W-:Y:S01]  /*01e0*/  @!P0 IMAD.IADD R0, R0, 0x1, -R11 ;  /* 0x0000000100008824 */ /* 0x000fe200078e0a0b */
[----:B------:R-:W-:-:S04]  /*01f0*/  ISETP.NE.AND P0, PT, R2, RZ, PT ;  /* 0x000000ff0200720c */ /* 0x000fc80003f05270 */
[----:B------:R-:W-:-:S13]  /*0200*/  ISETP.GT.U32.AND P1, PT, R11, R0, PT ;  /* 0x000000000b00720c */ /* 0x000fda0003f24070 */
[----:B------:R-:W-:-:S04]  /*0210*/  @!P1 IADD3 R0, PT, PT, R0, -R11, RZ ;  /* 0x8000000b00009210 */ /* 0x000fc80007ffe0ff */
[----:B------:R-:W-:Y:S02]  /*0220*/  @!P2 IADD3 R0, PT, PT, -R0, RZ, RZ ;  /* 0x000000ff0000a210 */ /* 0x000fe40007ffe1ff */
[----:B------:R-:W-:-:S05]  /*0230*/  @!P0 LOP3.LUT R0, RZ, R2, RZ, 0x33, !PT ;  /* 0x00000002ff008212 */ /* 0x000fca00078e33ff */
[----:B0-----:R-:W-:-:S05]  /*0240*/  IMAD.WIDE R2, R0, 0x4, R4 ;  /* 0x0000000400027825 */ /* 0x001fca00078e0204 */
[----:B---3--:R-:W-:Y:S01]  /*0250*/  STG.E desc[UR4][R2.64], R9 ;  /* 0x0000000902007986 */ /* 0x008fe2000c101904 */
[----:B------:R-:W-:Y:S05]  /*0260*/  EXIT ;  /* 0x000000000000794d */ /* 0x000fea0003800000 */
.L_x_68:
        /* <DEDUP_REMOVED lines=9> */
.L_x_91:


//--------------------- .text._ZN8pygpukit3ops5audio25resample_polyphase_kernelEPKfPfii --------------------------
	.section	.text._ZN8pygpukit3ops5audio25resample_polyphase_kernelEPKfPfii,"ax",@progbits
	.align	128
        .global         _ZN8pygpukit3ops5audio25resample_polyphase_kernelEPKfPfii
        .type           _ZN8pygpukit3ops5audio25resample_polyphase_kernelEPKfPfii,@function
        .size           _ZN8pygpukit3ops5audio25resample_polyphase_kernelEPKfPfii,(.L_x_92 - _ZN8pygpukit3ops5audio25resample_polyphase_kernelEPKfPfii)
        .other          _ZN8pygpukit3ops5audio25resample_polyphase_kernelEPKfPfii,@"STO_CUDA_ENTRY STV_DEFAULT"
_ZN8pygpukit3ops5audio25resample_polyphase_kernelEPKfPfii:
.text._ZN8pygpukit3ops5audio25resample_polyphase_kernelEPKfPfii:
        /* <DEDUP_REMOVED lines=9> */
[----:B------:R-:W-:Y:S01]  /*0090*/  IMAD R4, R3, 0x3, RZ ;  /* 0x0000000303047824 */ /* 0x000fe200078e02ff */
[----:B------:R-:W1:Y:S03]  /*00a0*/  LDCU.64 UR4, c[0x0][0x358] ;  /* 0x00006b00ff0477ac */ /* 0x000e660008000a00 */
[C---:B------:R-:W-:Y:S01]  /*00b0*/  VIADD R15, R4.reuse, 0xfffffff1 ;  /* 0xfffffff1040f7836 */ /* 0x040fe20000000000 */
[C---:B------:R-:W-:Y:S01]  /*00c0*/  IADD3 R5, PT, PT, R4.reuse, -0x10, RZ ;  /* 0xfffffff004057810 */ /* 0x040fe20007ffe0ff */
[C---:B------:R-:W-:Y:S01]  /*00d0*/  VIADD R19, R4.reuse, 0xfffffff3 ;  /* 0xfffffff304137836 */ /* 0x040fe20000000000 */
[----:B------:R-:W-:Y:S02]  /*00e0*/  IADD3 R17, PT, PT, R4, -0xe, RZ ;  /* 0xfffffff204117810 */ /* 0x000fe40007ffe0ff */
[----:B0-----:R-:W-:-:S02]  /*00f0*/  ISETP.GE.AND P1, PT, R5, UR6, PT ;  /* 0x0000000605007c0c */ /* 0x001fc4000bf26270 */
[----:B------:R-:W-:Y:S02]  /*0100*/  ISETP.GE.AND P6, PT, R15, UR6, PT ;  /* 0x000000060f007c0c */ /* 0x000fe4000bfc6270 */
[C---:B------:R-:W-:Y:S02]  /*0110*/  ISETP.LT.OR P1, PT, R3.reuse, 0x6, P1 ;  /* 0x000000060300780c */ /* 0x040fe40000f21670 */
[----:B------:R-:W-:Y:S02]  /*0120*/  ISETP.LT.OR P6, PT, R3, 0x5, P6 ;  /* 0x000000050300780c */ /* 0x000fe400037c1670 */
[----:B------:R-:W-:Y:S02]  /*0130*/  ISETP.GE.AND P5, PT, R17, UR6, PT ;  /* 0x0000000611007c0c */ /* 0x000fe4000bfa6270 */
[----:B------:R-:W-:Y:S02]  /*0140*/  ISETP.GE.AND P4, PT, R19, UR6, PT ;  /* 0x0000000613007c0c */ /* 0x000fe4000bf86270 */
[----:B------:R-:W-:-:S02]  /*0150*/  ISETP.LT.OR P5, PT, R3, 0x5, P5 ;  /* 0x000000050300780c */ /* 0x000fc40002fa1670 */
[----:B------:R-:W-:-:S03]  /*0160*/  ISETP.LT.OR P4, PT, R3, 0x5, P4 ;  /* 0x000000050300780c */ /* 0x000fc60002781670 */
[----:B------:R-:W0:Y:S08]  /*0170*/  @!P1 LDC.64 R8, c[0x0][0x380] ;  /* 0x0000e000ff089b82 */ /* 0x000e300000000a00 */
[----:B------:R-:W2:Y:S08]  /*0180*/  @!P6 LDC.64 R10, c[0x0][0x380] ;  /* 0x0000e000ff0aeb82 */ /* 0x000eb00000000a00 */
[----:B------:R-:W3:Y:S08]  /*0190*/  @!P5 LDC.64 R12, c[0x0][0x380] ;  /* 0x0000e000ff0cdb82 */ /* 0x000ef00000000a00 */
[----:B------:R-:W4:Y:S01]  /*01a0*/  @!P4 LDC.64 R6, c[0x0][0x380] ;  /* 0x0000e000ff06cb82 */ /* 0x000f220000000a00 */
[----:B0-----:R-:W-:-:S05]  /*01b0*/  @!P1 IMAD.WIDE.U32 R8, R5, 0x4, R8 ;  /* 0x0000000405089825 */ /* 0x001fca00078e0008 */
[----:B-1----:R0:W5:Y:S01]  /*01c0*/  @!P1 LDG.E.CONSTANT R0, desc[UR4][R8.64] ;  /* 0x0000000408009981 */ /* 0x002162000c1e9900 */
[----:B--2---:R-:W-:Y:S01]  /*01d0*/  @!P6 IMAD.WIDE.U32 R10, R15, 0x4, R10 ;  /* 0x000000040f0ae825 */ /* 0x004fe200078e000a */
[----:B------:R-:W5:Y:S05]  /*01e0*/  @!P1 LDC R5, c[0x3][RZ] ;  /* 0x00c00000ff059b82 */ /* 0x000f6a0000000800 */
[----:B------:R-:W2:Y:S01]  /*01f0*/  @!P6 LDG.E.CONSTANT R11, desc[UR4][R10.64] ;  /* 0x000000040a0be981 */ /* 0x000ea2000c1e9900 */
[----:B---3--:R-:W-:Y:S02]  /*0200*/  @!P5 IMAD.WIDE.U32 R12, R17, 0x4, R12 ;  /* 0x00000004110cd825 */ /* 0x008fe400078e000c */
[----:B------:R-:W2:Y:S04]  /*0210*/  @!P6 LDC R14, c[0x3][0x4] ;  /* 0x00c00100ff0eeb82 */ /* 0x000ea80000000800 */
[----:B------:R-:W3:Y:S01]  /*0220*/  @!P5 LDG.E.CONSTANT R13, desc[UR4][R12.64] ;  /* 0x000000040c0dd981 */ /* 0x000ee2000c1e9900 */
[----:B----4-:R-:W-:Y:S01]  /*0230*/  @!P4 IMAD.WIDE.U32 R6, R19, 0x4, R6 ;  /* 0x000000041306c825 */ /* 0x010fe200078e0006 */
[----:B------:R-:W-:-:S02]  /*0240*/  IADD3 R29, PT, PT, R4, -0xc, RZ ;  /* 0xfffffff4041d7810 */ /* 0x000fc40007ffe0ff */
[----:B0-----:R-:W3:Y:S03]  /*0250*/  @!P5 LDC R8, c[0x3][0x8] ;  /* 0x00c00200ff08db82 */ /* 0x001ee60000000800 */
[----:B------:R-:W4:Y:S01]  /*0260*/  @!P4 LDG.E.CONSTANT R7, desc[UR4][R6.64] ;  /* 0x000000040607c981 */ /* 0x000f22000c1e9900 */
[C---:B------:R-:W-:Y:S01]  /*0270*/  VIADD R19, R4.reuse, 0xfffffff5 ;  /* 0xfffffff504137836 */ /* 0x040fe20000000000 */
[----:B------:R-:W-:Y:S01]  /*0280*/  ISETP.GE.AND P3, PT, R29, UR6, PT ;  /* 0x000000061d007c0c */ /* 0x000fe2000bf66270 */
[----:B------:R-:W-:Y:S02]  /*0290*/  VIADD R27, R4, 0xfffffff6 ;  /* 0xfffffff6041b7836 */ /* 0x000fe40000000000 */
[----:B------:R-:W4:Y:S01]  /*02a0*/  @!P4 LDC R9, c[0x3][0xc] ;  /* 0x00c00300ff09cb82 */ /* 0x000f220000000800 */
[----:B------:R-:W-:Y:S01]  /*02b0*/  HFMA2 R2, -RZ, RZ, 0, 0 ;  /* 0x00000000ff027431 */ /* 0x000fe200000001ff */
[----:B------:R-:W-:-:S02]  /*02c0*/  ISETP.GE.AND P2, PT, R19, UR6, PT ;  /* 0x0000000613007c0c */ /* 0x000fc4000bf46270 */
[C---:B------:R-:W-:Y:S02]  /*02d0*/  ISETP.LT.OR P3, PT, R3.reuse, 0x4, P3 ;  /* 0x000000040300780c */ /* 0x040fe40001f61670 */
[----:B------:R-:W-:Y:S02]  /*02e0*/  ISETP.LT.OR P2, PT, R3, 0x4, P2 ;  /* 0x000000040300780c */ /* 0x000fe40001741670 */
[C---:B------:R-:W-:Y:S02]  /*02f0*/  IADD3 R25, PT, PT, R4.reuse, -0x9, RZ ;  /* 0xfffffff704197810 */ /* 0x040fe40007ffe0ff */
[----:B------:R-:W-:Y:S01]  /*0300*/  ISETP.GE.AND P0, PT, R27, UR6, PT ;  /* 0x000000061b007c0c */ /* 0x000fe2000bf06270 */
[----:B------:R-:W-:-:S03]  /*0310*/  VIADD R23, R4, 0xfffffff8 ;  /* 0xfffffff804177836 */ /* 0x000fc60000000000 */
[----:B------:R-:W-:Y:S02]  /*0320*/  ISETP.LT.OR P0, PT, R3, 0x4, P0 ;  /* 0x000000040300780c */ /* 0x000fe40000701670 */
[----:B------:R-:W-:-:S03]  /*0330*/  IADD3 R21, PT, PT, R4, -0x7, RZ ;  /* 0xfffffff904157810 */ /* 0x000fc60007ffe0ff */
[----:B------:R-:W0:Y:S02]  /*0340*/  @!P2 LDC.64 R16, c[0x0][0x380] ;  /* 0x0000e000ff10ab82 */ /* 0x000e240000000a00 */
[----:B0-----:R-:W-:-:S06]  /*0350*/  @!P2 IMAD.WIDE.U32 R16, R19, 0x4, R16 ;  /* 0x000000041310a825 */ /* 0x001fcc00078e0010 */
[----:B------:R-:W4:Y:S01]  /*0360*/  @!P2 LDG.E.CONSTANT R17, desc[UR4][R16.64] ;  /* 0x000000041011a981 */ /* 0x000f22000c1e9900 */
[----:B-----5:R-:W-:Y:S01]  /*0370*/  @!P1 FFMA R2, R0, R5, RZ ;  /* 0x0000000500029223 */ /* 0x020fe200000000ff */
[----:B------:R-:W-:Y:S01]  /*0380*/  ISETP.GE.AND P1, PT, R25, UR6, PT ;  /* 0x0000000619007c0c */ /* 0x000fe2000bf26270 */
[----:B------:R-:W0:Y:S03]  /*0390*/  @!P3 LDC R0, c[0x3][0x10] ;  /* 0x00c00400ff00bb82 */ /* 0x000e260000000800 */
[----:B------:R-:W-:Y:S01]  /*03a0*/  ISETP.LT.OR P1, PT, R3, 0x3, P1 ;  /* 0x000000030300780c */ /* 0x000fe20000f21670 */
[----:B--2---:R-:W-:Y:S01]  /*03b0*/  @!P6 FFMA R2, R11, R14, R2 ;  /* 0x0000000e0b02e223 */ /* 0x004fe20000000002 */
[----:B------:R-:W-:-:S03]  /*03c0*/  ISETP.GE.AND P6, PT, R23, UR6, PT ;  /* 0x0000000617007c0c */ /* 0x000fc6000bfc6270 */
[----:B------:R-:W1:Y:S01]  /*03d0*/  @!P3 LDC.64 R14, c[0x0][0x380] ;  /* 0x0000e000ff0ebb82 */ /* 0x000e620000000a00 */
[----:B------:R-:W-:Y:S01]  /*03e0*/  ISETP.LT.OR P6, PT, R3, 0x3, P6 ;  /* 0x000000030300780c */ /* 0x000fe200037c1670 */
[----:B------:R-:W-:Y:S02]  /*03f0*/  VIADD R5, R4, 0xfffffffa ;  /* 0xfffffffa04057836 */ /* 0x000fe40000000000 */
[----:B---3--:R-:W-:Y:S01]  /*0400*/  @!P5 FFMA R2, R13, R8, R2 ;  /* 0x000000080d02d223 */ /* 0x008fe20000000002 */
[----:B------:R-:W-:-:S03]  /*0410*/  ISETP.GE.AND P5, PT, R21, UR6, PT ;  /* 0x0000000615007c0c */ /* 0x000fc6000bfa6270 */
[----:B------:R-:W2:Y:S01]  /*0420*/  @!P0 LDC.64 R12, c[0x0][0x380] ;  /* 0x0000e000ff0c8b82 */ /* 0x000ea20000000a00 */
[----:B------:R-:W-:Y:S01]  /*0430*/  ISETP.LT.OR P5, PT, R3, 0x3, P5 ;  /* 0x000000030300780c */ /* 0x000fe20002fa1670 */
[----:B----4-:R-:W-:Y:S01]  /*0440*/  @!P4 FFMA R2, R7, R9, R2 ;  /* 0x000000090702c223 */ /* 0x010fe20000000002 */
[----:B------:R-:W-:-:S05]  /*0450*/  ISETP.GE.AND P4, PT, R5, UR6, PT ;  /* 0x0000000605007c0c */ /* 0x000fca000bf86270 */
[----:B------:R-:W3:Y:S01]  /*0460*/  @!P1 LDC.64 R6, c[0x0][0x380] ;  /* 0x0000e000ff069b82 */ /* 0x000ee20000000a00 */
[----:B------:R-:W-:-:S07]  /*0470*/  ISETP.LT.OR P4, PT, R3, 0x2, P4 ;  /* 0x000000020300780c */ /* 0x000fce0002781670 */
[----:B------:R-:W4:Y:S01]  /*0480*/  @!P6 LDC.64 R8, c[0x0][0x380] ;  /* 0x0000e000ff08eb82 */ /* 0x000f220000000a00 */
[----:B-1----:R-:W-:-:S06]  /*0490*/  @!P3 IMAD.WIDE.U32 R14, R29, 0x4, R14 ;  /* 0x000000041d0eb825 */ /* 0x002fcc00078e000e */
[----:B------:R1:W0:Y:S01]  /*04a0*/  @!P3 LDG.E.CONSTANT R15, desc[UR4][R14.64] ;  /* 0x000000040e0fb981 */ /* 0x000222000c1e9900 */
[----:B------:R-:W5:Y:S01]  /*04b0*/  @!P5 LDC.64 R10, c[0x0][0x380] ;  /* 0x0000e000ff0adb82 */ /* 0x000f620000000a00 */
[----:B--2---:R-:W-:-:S06]  /*04c0*/  @!P0 IMAD.WIDE.U32 R12, R27, 0x4, R12 ;  /* 0x000000041b0c8825 */ /* 0x004fcc00078e000c */
[----:B------:R2:W2:Y:S01]  /*04d0*/  @!P0 LDG.E.CONSTANT R13, desc[UR4][R12.64] ;  /* 0x000000040c0d8981 */ /* 0x0004a2000c1e9900 */
[----:B------:R-:W2:Y:S01]  /*04e0*/  @!P4 LDC.64 R18, c[0x0][0x380] ;  /* 0x0000e000ff12cb82 */ /* 0x000ea20000000a00 */
[----:B---3--:R-:W-:-:S06]  /*04f0*/  @!P1 IMAD.WIDE.U32 R6, R25, 0x4, R6 ;  /* 0x0000000419069825 */ /* 0x008fcc00078e0006 */
[----:B------:R-:W3:Y:S01]  /*0500*/  @!P1 LDG.E.CONSTANT R7, desc[UR4][R6.64] ;  /* 0x0000000406079981 */ /* 0x000ee2000c1e9900 */
[----:B----4-:R-:W-:Y:S01]  /*0510*/  @!P6 IMAD.WIDE.U32 R8, R23, 0x4, R8 ;  /* 0x000000041708e825 */ /* 0x010fe200078e0008 */
[----:B-1----:R-:W1:Y:S05]  /*0520*/  @!P0 LDC R14, c[0x3][0x18] ;  /* 0x00c00600ff0e8b82 */ /* 0x002e6a0000000800 */
[----:B------:R4:W3:Y:S01]  /*0530*/  @!P6 LDG.E.CONSTANT R9, desc[UR4][R8.64] ;  /* 0x000000040809e981 */ /* 0x0008e2000c1e9900 */
[----:B-----5:R-:W-:Y:S02]  /*0540*/  @!P5 IMAD.WIDE.U32 R10, R21, 0x4, R10 ;  /* 0x00000004150ad825 */ /* 0x020fe400078e000a */
[----:B--2---:R-:W3:Y:S04]  /*0550*/  @!P1 LDC R12, c[0x3][0x1c] ;  /* 0x00c00700ff0c9b82 */ /* 0x004ee80000000800 */
[----:B------:R-:W2:Y:S01]  /*0560*/  @!P5 LDG.E.CONSTANT R11, desc[UR4][R10.64] ;  /* 0x000000040a0bd981 */ /* 0x000ea2000c1e9900 */
[----:B------:R-:W-:-:S03]  /*0570*/  @!P4 IMAD.WIDE.U32 R18, R5, 0x4, R18 ;  /* 0x000000040512c825 */ /* 0x000fc600078e0012 */
[----:B------:R-:W5:Y:S02]  /*0580*/  @!P6 LDC R16, c[0x3][0x20] ;  /* 0x00c00800ff10eb82 */ /* 0x000f640000000800 */
[----:B------:R1:W2:Y:S06]  /*0590*/  @!P4 LDG.E.CONSTANT R25, desc[UR4][R18.64] ;  /* 0x000000041219c981 */ /* 0x0002ac000c1e9900 */
[----:B------:R-:W5:Y:S01]  /*05a0*/  @!P2 LDC R5, c[0x3][0x14] ;  /* 0x00c00500ff05ab82 */ /* 0x000f620000000800 */
[C---:B------:R-:W-:Y:S01]  /*05b0*/  IADD3 R23, PT, PT, R4.reuse, -0x5, RZ ;  /* 0xfffffffb04177810 */ /* 0x040fe20007ffe0ff */
[----:B------:R-:W-:-:S06]  /*05c0*/  VIADD R21, R4, 0xfffffffc ;  /* 0xfffffffc04157836 */ /* 0x000fcc0000000000 */
[----:B----4-:R-:W4:Y:S01]  /*05d0*/  @!P4 LDC R8, c[0x3][0x28] ;  /* 0x00c00a00ff08cb82 */ /* 0x010f220000000800 */
[----:B-1----:R-:W-:Y:S01]  /*05e0*/  IADD3 R19, PT, PT, R4, 0x1, RZ ;  /* 0x0000000104137810 */ /* 0x002fe20007ffe0ff */
[----:B0-----:R-:W-:Y:S01]  /*05f0*/  @!P3 FFMA R2, R15, R0, R2 ;  /* 0x000000000f02b223 */ /* 0x001fe20000000002 */
[----:B------:R-:W-:-:S05]  /*0600*/  ISETP.GE.AND P3, PT, R23, UR6, PT ;  /* 0x0000000617007c0c */ /* 0x000fca000bf66270 */
[----:B------:R-:W2:Y:S01]  /*0610*/  @!P5 LDC R0, c[0x3][0x24] ;  /* 0x00c00900ff00db82 */ /* 0x000ea20000000800 */
[----:B-----5:R-:W-:Y:S01]  /*0620*/  @!P2 FFMA R2, R17, R5, R2 ;  /* 0x000000051102a223 */ /* 0x020fe20000000002 */
[----:B------:R-:W-:Y:S02]  /*0630*/  ISETP.GE.AND P2, PT, R21, UR6, PT ;  /* 0x0000000615007c0c */ /* 0x000fe4000bf46270 */
[----:B------:R-:W-:Y:S02]  /*0640*/  ISETP.LT.OR P3, PT, R3, 0x2, P3 ;  /* 0x000000020300780c */ /* 0x000fe40001f61670 */
[C---:B------:R-:W-:Y:S01]  /*0650*/  IADD3 R17, PT, PT, R4.reuse, -0x3, RZ ;  /* 0xfffffffd04117810 */ /* 0x040fe20007ffe0ff */
[----:B------:R-:W-:Y:S01]  /*0660*/  @!P0 FFMA R2, R13, R14, R2 ;  /* 0x0000000e0d028223 */ /* 0x000fe20000000002 */
[----:B------:R-:W-:Y:S01]  /*0670*/  VIADD R5, R4, 0xfffffffe ;  /* 0xfffffffe04057836 */ /* 0x000fe20000000000 */
[----:B------:R-:W-:Y:S02]  /*0680*/  ISETP.LT.OR P0, PT, R3, 0x2, P2 ;  /* 0x000000020300780c */ /* 0x000fe40001701670 */
[----:B------:R-:W-:Y:S01]  /*0690*/  ISETP.GE.AND P2, PT, R17, UR6, PT ;  /* 0x0000000611007c0c */ /* 0x000fe2000bf46270 */
[----:B---3--:R-:W-:Y:S01]  /*06a0*/  @!P1 FFMA R2, R7, R12, R2 ;  /* 0x0000000c07029223 */ /* 0x008fe20000000002 */
[----:B------:R-:W-:-:S02]  /*06b0*/  ISETP.GE.AND P1, PT, R5, UR6, PT ;  /* 0x0000000605007c0c */ /* 0x000fc4000bf26270 */
[C---:B------:R-:W-:Y:S02]  /*06c0*/  ISETP.LT.OR P2, PT, R3.reuse, 0x1, P2 ;  /* 0x000000010300780c */ /* 0x040fe40001741670 */
[----:B------:R-:W0:Y:S01]  /*06d0*/  @!P3 LDC.64 R12, c[0x0][0x380] ;  /* 0x0000e000ff0cbb82 */ /* 0x000e220000000a00 */
[----:B------:R-:W-:Y:S01]  /*06e0*/  ISETP.LT.OR P1, PT, R3, 0x1, P1 ;  /* 0x000000010300780c */ /* 0x000fe20000f21670 */
[----:B------:R-:W-:Y:S01]  /*06f0*/  @!P6 FFMA R2, R9, R16, R2 ;  /* 0x000000100902e223 */ /* 0x000fe20000000002 */
[----:B------:R-:W-:-:S04]  /*0700*/  ISETP.GT.AND P6, PT, R4, UR6, PT ;  /* 0x0000000604007c0c */ /* 0x000fc8000bfc4270 */
[----:B------:R-:W-:Y:S01]  /*0710*/  ISETP.LT.OR P6, PT, R3, 0x1, P6 ;  /* 0x000000010300780c */ /* 0x000fe200037c1670 */
[----:B------:R-:W1:Y:S01]  /*0720*/  @!P0 LDC.64 R14, c[0x0][0x380] ;  /* 0x0000e000ff0e8b82 */ /* 0x000e620000000a00 */
[----:B--2---:R-:W-:Y:S01]  /*0730*/  @!P5 FFMA R2, R11, R0, R2 ;  /* 0x000000000b02d223 */ /* 0x004fe20000000002 */
[----:B------:R-:W-:-:S06]  /*0740*/  ISETP.GE.AND P5, PT, R4, UR6, PT ;  /* 0x0000000604007c0c */ /* 0x000fcc000bfa6270 */
[----:B------:R-:W2:Y:S01]  /*0750*/  @!P2 LDC.64 R6, c[0x0][0x380] ;  /* 0x0000e000ff06ab82 */ /* 0x000ea20000000a00 */
[----:B----4-:R-:W-:Y:S01]  /*0760*/  @!P4 FFMA R2, R25, R8, R2 ;  /* 0x000000081902c223 */ /* 0x010fe20000000002 */
[----:B------:R-:W-:Y:S02]  /*0770*/  ISETP.LT.OR P4, PT, R3, RZ, P5 ;  /* 0x000000ff0300720c */ /* 0x000fe40002f81670 */
[----:B------:R-:W-:-:S04]  /*0780*/  ISETP.GE.AND P5, PT, R19, UR6, PT ;  /* 0x0000000613007c0c */ /* 0x000fc8000bfa6270 */
[----:B------:R-:W3:Y:S01]  /*0790*/  @!P1 LDC.64 R8, c[0x0][0x380] ;  /* 0x0000e000ff089b82 */ /* 0x000ee20000000a00 */
[----:B------:R-:W-:-:S07]  /*07a0*/  ISETP.LT.OR P5, PT, R3, RZ, P5 ;  /* 0x000000ff0300720c */ /* 0x000fce0002fa1670 */
[----:B------:R-:W4:Y:S01]  /*07b0*/  @!P6 LDC.64 R10, c[0x0][0x380] ;  /* 0x0000e000ff0aeb82 */ /* 0x000f220000000a00 */
[----:B0-----:R-:W-:-:S04]  /*07c0*/  @!P3 IMAD.WIDE.U32 R24, R23, 0x4, R12 ;  /* 0x000000041718b825 */ /* 0x001fc800078e000c */
[----:B-1----:R-:W-:Y:S02]  /*07d0*/  @!P0 IMAD.WIDE.U32 R22, R21, 0x4, R14 ;  /* 0x0000000415168825 */ /* 0x002fe400078e000e */
[----:B------:R-:W5:Y:S01]  /*07e0*/  @!P3 LDG.E.CONSTANT R21, desc[UR4][R24.64] ;  /* 0x000000041815b981 */ /* 0x000f62000c1e9900 */
[----:B------:R-:W0:Y:S01]  /*07f0*/  @!P4 LDC.64 R12, c[0x0][0x380] ;  /* 0x0000e000ff0ccb82 */ /* 0x000e220000000a00 */
[----:B--2---:R-:W-:Y:S02]  /*0800*/  @!P2 IMAD.WIDE.U32 R16, R17, 0x4, R6 ;  /* 0x000000041110a825 */ /* 0x004fe400078e0006 */
[----:B------:R-:W2:Y:S05]  /*0810*/  @!P0 LDG.E.CONSTANT R23, desc[UR4][R22.64] ;  /* 0x0000000416178981 */ /* 0x000eaa000c1e9900 */
[----:B------:R-:W1:Y:S01]  /*0820*/  @!P5 LDC.64 R14, c[0x0][0x380] ;  /* 0x0000e000ff0edb82 */ /* 0x000e620000000a00 */
[----:B------:R-:W-:-:S02]  /*0830*/  @!P6 VIADD R27, R4, 0xffffffff ;  /* 0xffffffff041be836 */ /* 0x000fc40000000000 */
[----:B---3--:R-:W-:Y:S02]  /*0840*/  @!P1 IMAD.WIDE.U32 R6, R5, 0x4, R8 ;  /* 0x0000000405069825 */ /* 0x008fe400078e0008 */
[----:B------:R3:W2:Y:S02]  /*0850*/  @!P2 LDG.E.CONSTANT R5, desc[UR4][R16.64] ;  /* 0x000000041005a981 */ /* 0x0006a4000c1e9900 */
[----:B----4-:R-:W-:Y:S02]  /*0860*/  @!P6 IMAD.WIDE.U32 R8, R27, 0x4, R10 ;  /* 0x000000041b08e825 */ /* 0x010fe400078e000a */
[----:B------:R-:W4:Y:S01]  /*0870*/  @!P1 LDG.E.CONSTANT R7, desc[UR4][R6.64] ;  /* 0x0000000406079981 */ /* 0x000f22000c1e9900 */
[----:B------:R-:W5:Y:S03]  /*0880*/  @!P3 LDC R0, c[0x3][0x2c] ;  /* 0x00c00b00ff00bb82 */ /* 0x000f660000000800 */
[----:B------:R-:W4:Y:S01]  /*0890*/  @!P6 LDG.E.CONSTANT R9, desc[UR4][R8.64] ;  /* 0x000000040809e981 */ /* 0x000f22000c1e9900 */
[----:B0-----:R-:W-:-:S04]  /*08a0*/  @!P4 IMAD.WIDE.U32 R26, R4, 0x4, R12 ;  /* 0x00000004041ac825 */ /* 0x001fc800078e000c */
[----:B------:R-:W2:Y:S01]  /*08b0*/  @!P0 LDC R10, c[0x3][0x30] ;  /* 0x00c00c00ff0a8b82 */ /* 0x000ea20000000800 */
[----:B------:R0:W4:Y:S01]  /*08c0*/  @!P4 LDG.E.CONSTANT R29, desc[UR4][R26.64] ;  /* 0x000000041a1dc981 */ /* 0x000122000c1e9900 */
[----:B-1----:R-:W-:-:S06]  /*08d0*/  @!P5 IMAD.WIDE.U32 R14, R19, 0x4, R14 ;  /* 0x00000004130ed825 */ /* 0x002fcc00078e000e */
[----:B------:R-:W1:Y:S01]  /*08e0*/  @!P2 LDC R12, c[0x3][0x34] ;  /* 0x00c00d00ff0cab82 */ /* 0x000e620000000800 */
[----:B------:R4:W4:Y:S07]  /*08f0*/  @!P5 LDG.E.CONSTANT R11, desc[UR4][R14.64] ;  /* 0x000000040e0bd981 */ /* 0x00092e000c1e9900 */
[----:B---3--:R-:W4:Y:S01]  /*0900*/  @!P1 LDC R16, c[0x3][0x38] ;  /* 0x00c00e00ff109b82 */ /* 0x008f220000000800 */
[----:B------:R-:W-:-:S07]  /*0910*/  IADD3 R13, PT, PT, R4, 0x2, RZ ;  /* 0x00000002040d7810 */ /* 0x000fce0007ffe0ff */
[----:B------:R-:W3:Y:S01]  /*0920*/  @!P6 LDC R17, c[0x3][0x3c] ;  /* 0x00c00f00ff11eb82 */ /* 0x000ee20000000800 */
[C---:B------:R-:W-:Y:S01]  /*0930*/  VIADD R19, R4.reuse, 0x3 ;  /* 0x0000000304137836 */ /* 0x040fe20000000000 */
[C---:B0-----:R-:W-:Y:S01]  /*0940*/  IADD3 R27, PT, PT, R4.reuse, 0x4, RZ ;  /* 0x00000004041b7810 */ /* 0x041fe20007ffe0ff */
[----:B------:R-:W-:-:S05]  /*0950*/  VIADD R25, R4, 0x5 ;  /* 0x0000000504197836 */ /* 0x000fca0000000000 */
[----:B------:R-:W0:Y:S01]  /*0960*/  @!P5 LDC R8, c[0x3][0x44] ;  /* 0x00c01100ff08db82 */ /* 0x000e220000000800 */
[----:B-----5:R-:W-:Y:S01]  /*0970*/  @!P3 FFMA R2, R21, R0, R2 ;  /* 0x000000001502b223 */ /* 0x020fe20000000002 */
[----:B------:R-:W-:-:S06]  /*0980*/  ISETP.GE.AND P3, PT, R13, UR6, PT ;  /* 0x000000060d007c0c */ /* 0x000fcc000bf66270 */
[----:B------:R-:W5:Y:S01]  /*0990*/  @!P4 LDC R0, c[0x3][0x40] ;  /* 0x00c01000ff00cb82 */ /* 0x000f620000000800 */
[----:B--2---:R-:W-:Y:S01]  /*09a0*/  @!P0 FFMA R2, R23, R10, R2 ;  /* 0x0000000a17028223 */ /* 0x004fe20000000002 */
[----:B------:R-:W-:Y:S02]  /*09b0*/  ISETP.GE.AND P0, PT, R19, UR6, PT ;  /* 0x0000000613007c0c */ /* 0x000fe4000bf06270 */
[C---:B------:R-:W-:Y:S02]  /*09c0*/  ISETP.LT.OR P3, PT, R3.reuse, RZ, P3 ;  /* 0x000000ff0300720c */ /* 0x040fe40001f61670 */
[----:B------:R-:W-:Y:S01]  /*09d0*/  ISETP.LT.OR P0, PT, R3, -0x1, P0 ;  /* 0xffffffff0300780c */ /* 0x000fe20000701670 */
[----:B-1----:R-:W-:Y:S01]  /*09e0*/  @!P2 FFMA R2, R5, R12, R2 ;  /* 0x0000000c0502a223 */ /* 0x002fe20000000002 */
[----:B------:R-:W-:Y:S02]  /*09f0*/  ISETP.GE.AND P2, PT, R27, UR6, PT ;  /* 0x000000061b007c0c */ /* 0x000fe4000bf46270 */
[----:B------:R-:W-:Y:S01]  /*0a00*/  IADD3 R23, PT, PT, R4, 0x6, RZ ;  /* 0x0000000604177810 */ /* 0x000fe20007ffe0ff */
[----:B----4-:R-:W-:Y:S01]  /*0a10*/  @!P1 FFMA R2, R7, R16, R2 ;  /* 0x0000001007029223 */ /* 0x010fe20000000002 */
[----:B------:R-:W-:-:S05]  /*0a20*/  ISETP.GE.AND P1, PT, R25, UR6, PT ;  /* 0x0000000619007c0c */ /* 0x000fca000bf26270 */
[----:B------:R-:W1:Y:S01]  /*0a30*/  @!P3 LDC.64 R14, c[0x0][0x380] ;  /* 0x0000e000ff0ebb82 */ /* 0x000e620000000a00 */
[----:B------:R-:W-:Y:S01]  /*0a40*/  ISETP.LT.OR P2, PT, R3, -0x1, P2 ;  /* 0xffffffff0300780c */ /* 0x000fe20001741670 */
[----:B---3--:R-:W-:Y:S01]  /*0a50*/  @!P6 FFMA R2, R9, R17, R2 ;  /* 0x000000110902e223 */ /* 0x008fe20000000002 */
[----:B------:R-:W-:Y:S02]  /*0a60*/  ISETP.GE.AND P6, PT, R23, UR6, PT ;  /* 0x0000000617007c0c */ /* 0x000fe4000bfc6270 */
[C---:B------:R-:W-:Y:S01]  /*0a70*/  ISETP.LT.OR P1, PT, R3.reuse, -0x1, P1 ;  /* 0xffffffff0300780c */ /* 0x040fe20000f21670 */
[C---:B------:R-:W-:Y:S01]  /*0a80*/  VIADD R21, R4.reuse, 0x7 ;  /* 0x0000000704157836 */ /* 0x040fe20000000000 */
[----:B------:R-:W-:Y:S01]  /*0a90*/  ISETP.LT.OR P6, PT, R3, -0x2, P6 ;  /* 0xfffffffe0300780c */ /* 0x000fe200037c1670 */
[----:B------:R-:W2:Y:S01]  /*0aa0*/  @!P0 LDC.64 R16, c[0x0][0x380] ;  /* 0x0000e000ff108b82 */ /* 0x000ea20000000a00 */
[----:B-----5:R-:W-:Y:S01]  /*0ab0*/  @!P4 FFMA R2, R29, R0, R2 ;  /* 0x000000001d02c223 */ /* 0x020fe20000000002 */
[----:B------:R-:W-:-:S02]  /*0ac0*/  IADD3 R5, PT, PT, R4, 0x8, RZ ;  /* 0x0000000804057810 */ /* 0x000fc40007ffe0ff */
[----:B------:R-:W-:-:S04]  /*0ad0*/  ISETP.GE.AND P4, PT, R21, UR6, PT ;  /* 0x0000000615007c0c */ /* 0x000fc8000bf86270 */
[----:B------:R-:W3:Y:S01]  /*0ae0*/  @!P2 LDC.64 R6, c[0x0][0x380] ;  /* 0x0000e000ff06ab82 */ /* 0x000ee20000000a00 */
[----:B0-----:R-:W-:Y:S01]  /*0af0*/  @!P5 FFMA R2, R11, R8, R2 ;  /* 0x000000080b02d223 */ /* 0x001fe20000000002 */
[----:B------:R-:W-:Y:S02]  /*0b00*/  ISETP.LT.OR P5, PT, R3, -0x2, P4 ;  /* 0xfffffffe0300780c */ /* 0x000fe400027a1670 */
[----:B------:R-:W-:-:S04]  /*0b10*/  ISETP.GE.AND P4, PT, R5, UR6, PT ;  /* 0x0000000605007c0c */ /* 0x000fc8000bf86270 */
[----:B------:R-:W0:Y:S01]  /*0b20*/  @!P1 LDC.64 R8, c[0x0][0x380] ;  /* 0x0000e000ff089b82 */ /* 0x000e220000000a00 */
[----:B------:R-:W-:-:S07]  /*0b30*/  ISETP.LT.OR P4, PT, R3, -0x2, P4 ;  /* 0xfffffffe0300780c */ /* 0x000fce0002781670 */
[----:B------:R-:W4:Y:S01]  /*0b40*/  @!P6 LDC.64 R10, c[0x0][0x380] ;  /* 0x0000e000ff0aeb82 */ /* 0x000f220000000a00 */
[----:B-1----:R-:W-:-:S04]  /*0b50*/  @!P3 IMAD.WIDE.U32 R14, R13, 0x4, R14 ;  /* 0x000000040d0eb825 */ /* 0x002fc800078e000e */
[----:B--2---:R-:W-:Y:S02]  /*0b60*/  @!P0 IMAD.WIDE.U32 R16, R19, 0x4, R16 ;  /* 0x0000000413108825 */ /* 0x004fe400078e0010 */
[----:B------:R1:W2:Y:S01]  /*0b70*/  @!P3 LDG.E.CONSTANT R15, desc[UR4][R14.64] ;  /* 0x000000040e0fb981 */ /* 0x0002a2000c1e9900 */
[----:B------:R-:W5:Y:S01]  /*0b80*/  @!P5 LDC.64 R12, c[0x0][0x380] ;  /* 0x0000e000ff0cdb82 */ /* 0x000f620000000a00 */
[----:B---3--:R-:W-:Y:S02]  /*0b90*/  @!P2 IMAD.WIDE.U32 R6, R27, 0x4, R6 ;  /* 0x000000041b06a825 */ /* 0x008fe400078e0006 */
[----:B------:R-:W3:Y:S04]  /*0ba0*/  @!P0 LDG.E.CONSTANT R17, desc[UR4][R16.64] ;  /* 0x0000000410118981 */ /* 0x000ee8000c1e9900 */
[----:B------:R1:W3:Y:S01]  /*0bb0*/  @!P2 LDG.E.CONSTANT R7, desc[UR4][R6.64] ;  /* 0x000000040607a981 */ /* 0x0002e2000c1e9900 */
[----:B------:R-:W1:Y:S01]  /*0bc0*/  @!P4 LDC.64 R18, c[0x0][0x380] ;  /* 0x0000e000ff12cb82 */ /* 0x000e620000000a00 */
[----:B0-----:R-:W-:-:S06]  /*0bd0*/  @!P1 IMAD.WIDE.U32 R8, R25, 0x4, R8 ;  /* 0x0000000419089825 */ /* 0x001fcc00078e0008 */
[----:B------:R0:W3:Y:S01]  /*0be0*/  @!P1 LDG.E.CONSTANT R9, desc[UR4][R8.64] ;  /* 0x0000000408099981 */ /* 0x0000e2000c1e9900 */
[----:B----4-:R-:W-:Y:S01]  /*0bf0*/  @!P6 IMAD.WIDE.U32 R10, R23, 0x4, R10 ;  /* 0x00000004170ae825 */ /* 0x010fe200078e000a */
[----:B------:R-:W2:Y:S05]  /*0c00*/  @!P3 LDC R0, c[0x3][0x48] ;  /* 0x00c01200ff00bb82 */ /* 0x000eaa0000000800 */
[----:B------:R-:W4:Y:S01]  /*0c10*/  @!P6 LDG.E.CONSTANT R11, desc[UR4][R10.64] ;  /* 0x000000040a0be981 */ /* 0x000f22000c1e9900 */
[----:B-----5:R-:W-:Y:S02]  /*0c20*/  @!P5 IMAD.WIDE.U32 R12, R21, 0x4, R12 ;  /* 0x00000004150cd825 */ /* 0x020fe400078e000c */
[----:B-1----:R-:W3:Y:S04]  /*0c30*/  @!P0 LDC R14, c[0x3][0x4c] ;  /* 0x00c01300ff0e8b82 */ /* 0x002ee80000000800 */
[----:B------:R-:W5:Y:S01]  /*0c40*/  @!P5 LDG.E.CONSTANT R13, desc[UR4][R12.64] ;  /* 0x000000040c0dd981 */ /* 0x000f62000c1e9900 */
[----:B------:R-:W-:-:S03]  /*0c50*/  @!P4 IMAD.WIDE.U32 R18, R5, 0x4, R18 ;  /* 0x000000040512c825 */ /* 0x000fc600078e0012 */
[----:B------:R-:W1:Y:S02]  /*0c60*/  @!P2 LDC R20, c[0x3][0x50] ;  /* 0x00c01400ff14ab82 */ /* 0x000e640000000800 */
[----:B------:R0:W5:Y:S06]  /*0c70*/  @!P4 LDG.E.CONSTANT R5, desc[UR4][R18.64] ;  /* 0x000000041205c981 */ /* 0x00016c000c1e9900 */
[----:B------:R-:W1:Y:S08]  /*0c80*/  @!P1 LDC R6, c[0x3][0x54] ;  /* 0x00c01500ff069b82 */ /* 0x000e700000000800 */
[----:B------:R-:W4:Y:S01]  /*0c90*/  @!P6 LDC R21, c[0x3][0x58] ;  /* 0x00c01600ff15eb82 */ /* 0x000f220000000800 */
[C---:B------:R-:W-:Y:S01]  /*0ca0*/  VIADD R16, R4.reuse, 0x9 ;  /* 0x0000000904107836 */ /* 0x040fe20000000000 */
[C---:B------:R-:W-:Y:S01]  /*0cb0*/  IADD3 R29, PT, PT, R4.reuse, 0xa, RZ ;  /* 0x0000000a041d7810 */ /* 0x040fe20007ffe0ff */
[----:B------:R-:W-:-:S05]  /*0cc0*/  VIADD R27, R4, 0xb ;  /* 0x0000000b041b7836 */ /* 0x000fca0000000000 */
[----:B0-----:R-:W0:Y:S01]  /*0cd0*/  @!P4 LDC R8, c[0x3][0x60] ;  /* 0x00c01800ff08cb82 */ /* 0x001e220000000800 */
[C---:B------:R-:W-:Y:S02]  /*0ce0*/  IADD3 R23, PT, PT, R4.reuse, 0xc, RZ ;  /* 0x0000000c04177810 */ /* 0x040fe40007ffe0ff */
[C---:B------:R-:W-:Y:S02]  /*0cf0*/  IADD3 R19, PT, PT, R4.reuse, 0xe, RZ ;  /* 0x0000000e04137810 */ /* 0x040fe40007ffe0ff */
[----:B------:R-:W-:Y:S01]  /*0d00*/  IADD3 R25, PT, PT, R4, 0xf, RZ ;  /* 0x0000000f04197810 */ /* 0x000fe20007ffe0ff */
[----:B--2---:R-:W-:Y:S02]  /*0d10*/  @!P3 FFMA R2, R15, R0, R2 ;  /* 0x000000000f02b223 */ /* 0x004fe40000000002 */
[----:B------:R-:W5:Y:S02]  /*0d20*/  @!P5 LDC R0, c[0x3][0x5c] ;  /* 0x00c01700ff00db82 */ /* 0x000f640000000800 */
[----:B---3--:R-:W-:Y:S01]  /*0d30*/  @!P0 FFMA R2, R17, R14, R2 ;  /* 0x0000000e11028223 */ /* 0x008fe20000000002 */
[----:B------:R-:W-:-:S03]  /*0d40*/  ISETP.GE.AND P0, PT, R16, UR6, PT ;  /* 0x0000000610007c0c */ /* 0x000fc6000bf06270 */
[----:B-1----:R-:W-:Y:S01]  /*0d50*/  @!P2 FFMA R2, R7, R20, R2 ;  /* 0x000000140702a223 */ /* 0x002fe20000000002 */
[----:B------:R-:W-:Y:S02]  /*0d60*/  ISETP.LT.OR P0, PT, R3, -0x3, P0 ;  /* 0xfffffffd0300780c */ /* 0x000fe40000701670 */
[----:B------:R-:W-:Y:S02]  /*0d70*/  ISETP.GE.AND P2, PT, R29, UR6, PT ;  /* 0x000000061d007c0c */ /* 0x000fe4000bf46270 */
[----:B------:R-:W-:Y:S01]  /*0d80*/  ISETP.GE.AND P3, PT, R27, UR6, PT ;  /* 0x000000061b007c0c */ /* 0x000fe2000bf66270 */
[----:B------:R-:W-:Y:S01]  /*0d90*/  @!P1 FFMA R2, R9, R6, R2 ;  /* 0x0000000609029223 */ /* 0x000fe20000000002 */
[C---:B------:R-:W-:Y:S02]  /*0da0*/  ISETP.LT.OR P1, PT, R3.reuse, -0x3, P2 ;  /* 0xfffffffd0300780c */ /* 0x040fe40001721670 */
[----:B------:R-:W-:-:S05]  /*0db0*/  ISETP.LT.OR P3, PT, R3, -0x3, P3 ;  /* 0xfffffffd0300780c */ /* 0x000fca0001f61670 */
[----:B------:R-:W1:Y:S01]  /*0dc0*/  @!P0 LDC.64 R14, c[0x0][0x380] ;  /* 0x0000e000ff0e8b82 */ /* 0x000e620000000a00 */
[----:B----4-:R-:W-:Y:S01]  /*0dd0*/  @!P6 FFMA R2, R11, R21, R2 ;  /* 0x000000150b02e223 */ /* 0x010fe20000000002 */
[----:B------:R-:W-:Y:S01]  /*0de0*/  VIADD R21, R4, 0xd ;  /* 0x0000000d04157836 */ /* 0x000fe20000000000 */
[----:B------:R-:W-:-:S04]  /*0df0*/  ISETP.GE.AND P2, PT, R23, UR6, PT ;  /* 0x0000000617007c0c */ /* 0x000fc8000bf46270 */
[----:B------:R-:W-:Y:S02]  /*0e00*/  ISETP.GE.AND P6, PT, R21, UR6, PT ;  /* 0x0000000615007c0c */ /* 0x000fe4000bfc6270 */
[----:B------:R-:W-:Y:S01]  /*0e10*/  ISETP.LT.OR P2, PT, R3, -0x4, P2 ;  /* 0xfffffffc0300780c */ /* 0x000fe20001741670 */
[----:B-----5:R-:W-:Y:S01]  /*0e20*/  @!P5 FFMA R2, R13, R0, R2 ;  /* 0x000000000d02d223 */ /* 0x020fe20000000002 */
[----:B------:R-:W-:Y:S01]  /*0e30*/  ISETP.GE.AND P5, PT, R19, UR6, PT ;  /* 0x0000000613007c0c */ /* 0x000fe2000bfa6270 */
[----:B------:R-:W2:Y:S01]  /*0e40*/  @!P1 LDC.64 R12, c[0x0][0x380] ;  /* 0x0000e000ff0c9b82 */ /* 0x000ea20000000a00 */
[C---:B------:R-:W-:Y:S02]  /*0e50*/  ISETP.LT.OR P6, PT, R3.reuse, -0x4, P6 ;  /* 0xfffffffc0300780c */ /* 0x040fe400037c1670 */
[----:B------:R-:W-:Y:S01]  /*0e60*/  ISETP.LT.OR P5, PT, R3, -0x4, P5 ;  /* 0xfffffffc0300780c */ /* 0x000fe20002fa1670 */
[----:B0-----:R-:W-:Y:S01]  /*0e70*/  @!P4 FFMA R2, R5, R8, R2 ;  /* 0x000000080502c223 */ /* 0x001fe20000000002 */
[----:B------:R-:W-:-:S03]  /*0e80*/  ISETP.GE.AND P4, PT, R25, UR6, PT ;  /* 0x0000000619007c0c */ /* 0x000fc6000bf86270 */
[----:B------:R-:W0:Y:S01]  /*0e90*/  @!P3 LDC.64 R4, c[0x0][0x380] ;  /* 0x0000e000ff04bb82 */ /* 0x000e220000000a00 */
[----:B------:R-:W-:-:S07]  /*0ea0*/  ISETP.LT.OR P4, PT, R3, -0x5, P4 ;  /* 0xfffffffb0300780c */ /* 0x000fce0002781670 */
[----:B------:R-:W3:Y:S01]  /*0eb0*/  @!P2 LDC.64 R6, c[0x0][0x380] ;  /* 0x0000e000ff06ab82 */ /* 0x000ee20000000a00 */
[----:B-1----:R-:W-:-:S06]  /*0ec0*/  @!P0 IMAD.WIDE.U32 R16, R16, 0x4, R14 ;  /* 0x0000000410108825 */ /* 0x002fcc00078e000e */
[----:B------:R-:W4:Y:S01]  /*0ed0*/  @!P0 LDG.E.CONSTANT R17, desc[UR4][R16.64] ;  /* 0x0000000410118981 */ /* 0x000f22000c1e9900 */
[----:B------:R-:W1:Y:S08]  /*0ee0*/  @!P6 LDC.64 R8, c[0x0][0x380] ;  /* 0x0000e000ff08eb82 */ /* 0x000e700000000a00 */
[----:B------:R-:W5:Y:S01]  /*0ef0*/  @!P5 LDC.64 R10, c[0x0][0x380] ;  /* 0x0000e000ff0adb82 */ /* 0x000f620000000a00 */
[----:B--2---:R-:W-:-:S04]  /*0f00*/  @!P1 IMAD.WIDE.U32 R12, R29, 0x4, R12 ;  /* 0x000000041d0c9825 */ /* 0x004fc800078e000c */
[----:B0-----:R-:W-:Y:S02]  /*0f10*/  @!P3 IMAD.WIDE.U32 R4, R27, 0x4, R4 ;  /* 0x000000041b04b825 */ /* 0x001fe400078e0004 */
[----:B------:R0:W2:Y:S01]  /*0f20*/  @!P1 LDG.E.CONSTANT R13, desc[UR4][R12.64] ;  /* 0x000000040c0d9981 */ /* 0x0000a2000c1e9900 */
[----:B------:R-:W0:Y:S01]  /*0f30*/  @!P4 LDC.64 R14, c[0x0][0x380] ;  /* 0x0000e000ff0ecb82 */ /* 0x000e220000000a00 */
[----:B---3--:R-:W-:Y:S02]  /*0f40*/  @!P2 IMAD.WIDE.U32 R6, R23, 0x4, R6 ;  /* 0x000000041706a825 */ /* 0x008fe400078e0006 */
[----:B------:R3:W2:Y:S02]  /*0f50*/  @!P3 LDG.E.CONSTANT R5, desc[UR4][R4.64] ;  /* 0x000000040405b981 */ /* 0x0006a4000c1e9900 */
[----:B-1----:R-:W-:-:S03]  /*0f60*/  @!P6 IMAD.WIDE.U32 R20, R21, 0x4, R8 ;  /* 0x000000041514e825 */ /* 0x002fc600078e0008 */
[----:B------:R-:W4:Y:S01]  /*0f70*/  @!P0 LDC R0, c[0x3][0x64] ;  /* 0x00c01900ff008b82 */ /* 0x000f220000000800 */
[----:B------:R1:W2:Y:S04]  /*0f80*/  @!P2 LDG.E.CONSTANT R9, desc[UR4][R6.64] ;  /* 0x000000040609a981 */ /* 0x0002a8000c1e9900 */
[----:B------:R-:W2:Y:S01]  /*0f90*/  @!P6 LDG.E.CONSTANT R21, desc[UR4][R20.64] ;  /* 0x000000041415e981 */ /* 0x000ea2000c1e9900 */
[----:B-----5:R-:W-:Y:S02]  /*0fa0*/  @!P5 IMAD.WIDE.U32 R10, R19, 0x4, R10 ;  /* 0x00000004130ad825 */ /* 0x020fe400078e000a */
[----:B------:R-:W2:Y:S04]  /*0fb0*/  @!P1 LDC R8, c[0x3][0x68] ;  /* 0x00c01a00ff089b82 */ /* 0x000ea80000000800 */
[----:B------:R-:W5:Y:S01]  /*0fc0*/  @!P5 LDG.E.CONSTANT R11, desc[UR4][R10.64] ;  /* 0x000000040a0bd981 */ /* 0x000f62000c1e9900 */
[----:B0-----:R-:W-:-:S03]  /*0fd0*/  @!P4 IMAD.WIDE.U32 R14, R25, 0x4, R14 ;  /* 0x00000004190ec825 */ /* 0x001fc600078e000e */
[----:B------:R-:W0:Y:S03]  /*0fe0*/  @!P3 LDC R12, c[0x3][0x6c] ;  /* 0x00c01b00ff0cbb82 */ /* 0x000e260000000800 */
[----:B------:R-:W5:Y:S05]  /*0ff0*/  @!P4 LDG.E.CONSTANT R15, desc[UR4][R14.64] ;  /* 0x000000040e0fc981 */ /* 0x000f6a000c1e9900 */
[----:B---3--:R-:W3:Y:S08]  /*1000*/  @!P2 LDC R4, c[0x3][0x70] ;  /* 0x00c01c00ff04ab82 */ /* 0x008ef00000000800 */
[----:B------:R-:W3:Y:S08]  /*1010*/  @!P6 LDC R16, c[0x3][0x74] ;  /* 0x00c01d00ff10eb82 */ /* 0x000ef00000000800 */
[----:B------:R-:W5:Y:S08]  /*1020*/  @!P5 LDC R18, c[0x3][0x78] ;  /* 0x00c01e00ff12db82 */ /* 0x000f700000000800 */
[----:B-1----:R-:W1:Y:S02]  /*1030*/  LDC.64 R6, c[0x0][0x388] ;  /* 0x0000e200ff067b82 */ /* 0x002e640000000a00 */
[----:B-1----:R-:W-:-:S04]  /*1040*/  IMAD.WIDE R6, R3, 0x4, R6 ;  /* 0x0000000403067825 */ /* 0x002fc800078e0206 */
[----:B----4-:R-:W-:Y:S02]  /*1050*/  @!P0 FFMA R2, R17, R0, R2 ;  /* 0x0000000011028223 */ /* 0x010fe40000000002 */
[----:B------:R-:W1:Y:S02]  /*1060*/  @!P4 LDC R0, c[0x3][0x7c] ;  /* 0x00c01f00ff00cb82 */ /* 0x000e640000000800 */
[----:B--2---:R-:W-:-:S04]  /*1070*/  @!P1 FFMA R2, R13, R8, R2 ;  /* 0x000000080d029223 */ /* 0x004fc80000000002 */
[----:B0-----:R-:W-:-:S04]  /*1080*/  @!P3 FFMA R2, R5, R12, R2 ;  /* 0x0000000c0502b223 */ /* 0x001fc80000000002 */
[----:B---3--:R-:W-:-:S04]  /*1090*/  @!P2 FFMA R2, R9, R4, R2 ;  /* 0x000000040902a223 */ /* 0x008fc80000000002 */
[----:B------:R-:W-:-:S04]  /*10a0*/  @!P6 FFMA R2, R21, R16, R2 ;  /* 0x000000101502e223 */ /* 0x000fc80000000002 */
[----:B-----5:R-:W-:-:S04]  /*10b0*/  @!P5 FFMA R2, R11, R18, R2 ;  /* 0x000000120b02d223 */ /* 0x020fc80000000002 */
[----:B-1----:R-:W-:-:S05]  /*10c0*/  @!P4 FFMA R2, R15, R0, R2 ;  /* 0x000000000f02c223 */ /* 0x002fca0000000002 */
[----:B------:R-:W-:Y:S01]  /*10d0*/  STG.E desc[UR4][R6.64], R2 ;  /* 0x0000000206007986 */ /* 0x000fe2000c101904 */
[----:B------:R-:W-:Y:S05]  /*10e0*/  EXIT ;  /* 0x000000000000794d */ /* 0x000fea0003800000 */
.L_x_69:
        /* <DEDUP_REMOVED lines=9> */
.L_x_92:


//--------------------- .text._ZN8pygpukit3ops5audio21sum_of_squares_kernelEPKfPfm --------------------------
	.section	.text._ZN8pygpukit3ops5audio21sum_of_squares_kernelEPKfPfm,"ax",@progbits
	.align	128
        .global         _ZN8pygpukit3ops5audio21sum_of_squares_kernelEPKfPfm
        .type           _ZN8pygpukit3ops5audio21sum_of_squares_kernelEPKfPfm,@function
        .size           _ZN8pygpukit3ops5audio21sum_of_squares_kernelEPKfPfm,(.L_x_93 - _ZN8pygpukit3ops5audio21sum_of_squares_kernelEPKfPfm)
        .other          _ZN8pygpukit3ops5audio21sum_of_squares_kernelEPKfPfm,@"STO_CUDA_ENTRY STV_DEFAULT"
_ZN8pygpukit3ops5audio21sum_of_squares_kernelEPKfPfm:
.text._ZN8pygpukit3ops5audio21sum_of_squares_kernelEPKfPfm:
[----:B------:R-:W-:Y:S01]  /*0000*/  LDC R1, c[0x0][0x37c] ;  /* 0x0000df00ff017b82 */ /* 0x000fe20000000800 */
[----:B------:R-:W0:Y:S01]  /*0010*/  S2R R6, SR_TID.X ;  /* 0x0000000000067919 */ /* 0x000e220000002100 */
[----:B------:R-:W0:Y:S01]  /*0020*/  LDCU UR8, c[0x0][0x360] ;  /* 0x00006c00ff0877ac */ /* 0x000e220008000800 */
[----:B------:R-:W0:Y:S01]  /*0030*/  S2R R7, SR_CTAID.X ;  /* 0x0000000000077919 */ /* 0x000e220000002500 */
[----:B------:R-:W1:Y:S01]  /*0040*/  LDCU.64 UR4, c[0x0][0x390] ;  /* 0x00007200ff0477ac */ /* 0x000e620008000a00 */
[----:B------:R-:W2:Y:S01]  /*0050*/  LDCU.64 UR6, c[0x0][0x358] ;  /* 0x00006b00ff0677ac */ /* 0x000ea20008000a00 */
[----:B0-----:R-:W-:-:S05]  /*0060*/  IMAD R0, R7, UR8, R6 ;  /* 0x0000000807007c24 */ /* 0x001fca000f8e0206 */
[----:B-1----:R-:W-:-:S04]  /*0070*/  ISETP.GE.U32.AND P0, PT, R0, UR4, PT ;  /* 0x0000000400007c0c */ /* 0x002fc8000bf06070 */
[----:B------:R-:W-:-:S13]  /*0080*/  ISETP.GE.U32.AND.EX P0, PT, RZ, UR5, PT, P0 ;  /* 0x00000005ff007c0c */ /* 0x000fda000bf06100 */
[----:B------:R-:W0:Y:S02]  /*0090*/  @!P0 LDC.64 R2, c[0x0][0x380] ;  /* 0x0000e000ff028b82 */ /* 0x000e240000000a00 */
[----:B0-----:R-:W-:-:S04]  /*00a0*/  @!P0 LEA R2, P1, R0, R2, 0x2 ;  /* 0x0000000200028211 */ /* 0x001fc800078210ff */
[----:B------:R-:W-:-:S05]  /*00b0*/  @!P0 LEA.HI.X R3, R0, R3, RZ, 0x2, P1 ;  /* 0x0000000300038211 */ /* 0x000fca00008f14ff */
[----:B--2---:R-:W2:Y:S01]  /*00c0*/  @!P0 LDG.E.CONSTANT R2, desc[UR6][R2.64] ;  /* 0x0000000602028981 */ /* 0x004ea2000c1e9900 */
[----:B------:R-:W0:Y:S01]  /*00d0*/  S2UR UR5, SR_CgaCtaId ;  /* 0x00000000000579c3 */ /* 0x000e220000008800 */
[----:B------:R-:W-:Y:S01]  /*00e0*/  IMAD.U32 R0, RZ, RZ, UR8 ;  /* 0x00000008ff007e24 */ /* 0x000fe2000f8e00ff */
[----:B------:R-:W-:Y:S01]  /*00f0*/  UMOV UR4, 0x400 ;  /* 0x0000040000047882 */ /* 0x000fe20000000000 */
[----:B------:R-:W-:-:S03]  /*0100*/  IMAD.MOV.U32 R4, RZ, RZ, RZ ;  /* 0x000000ffff047224 */ /* 0x000fc600078e00ff */
[----:B------:R-:W-:Y:S01]  /*0110*/  ISETP.GE.U32.AND P1, PT, R0, 0x2, PT ;  /* 0x000000020000780c */ /* 0x000fe20003f26070 */
[----:B0-----:R-:W-:-:S06]  /*0120*/  ULEA UR4, UR5, UR4, 0x18 ;  /* 0x0000000405047291 */ /* 0x001fcc000f8ec0ff */
[----:B------:R-:W-:Y:S01]  /*0130*/  LEA R5, R6, UR4, 0x2 ;  /* 0x0000000406057c11 */ /* 0x000fe2000f8e10ff */
[----:B--2---:R-:W-:Y:S01]  /*0140*/  @!P0 FMUL R4, R2, R2 ;  /* 0x0000000202048220 */ /* 0x004fe20000400000 */
[----:B------:R-:W-:-:S04]  /*0150*/  ISETP.NE.AND P0, PT, R6, RZ, PT ;  /* 0x000000ff0600720c */ /* 0x000fc80003f05270 */
[----:B------:R0:W-:Y:S01]  /*0160*/  STS [R5], R4 ;  /* 0x0000000405007388 */ /* 0x0001e20000000800 */
[----:B------:R-:W-:Y:S06]  /*0170*/  BAR.SYNC.DEFER_BLOCKING 0x0 ;  /* 0x0000000000007b1d */ /* 0x000fec0000010000 */
[----:B------:R-:W-:Y:S05]  /*0180*/  @!P1 BRA `(.L_x_70) ;  /* 0x00000000002c9947 */ /* 0x000fea0003800000 */
.L_x_71:
[----:B------:R-:W-:-:S04]  /*0190*/  SHF.R.U32.HI R8, RZ, 0x1, R0 ;  /* 0x00000001ff087819 */ /* 0x000fc80000011600 */
        /* <DEDUP_REMOVED lines=9> */
[----:B-1----:R-:W-:Y:S05]  /*0230*/  @P1 BRA `(.L_x_71) ;  /* 0xfffffffc00d41947 */ /* 0x002fea000383ffff */
.L_x_70:
        /* <DEDUP_REMOVED lines=9> */
.L_x_72:
        /* <DEDUP_REMOVED lines=11> */
.L_x_93:


//--------------------- .text._ZN8pygpukit3ops5audio18apply_scale_kernelEPfmf --------------------------
	.section	.text._ZN8pygpukit3ops5audio18apply_scale_kernelEPfmf,"ax",@progbits
	.align	128
        .global         _ZN8pygpukit3ops5audio18apply_scale_kernelEPfmf
        .type           _ZN8pygpukit3ops5audio18apply_scale_kernelEPfmf,@function
        .size           _ZN8pygpukit3ops5audio18apply_scale_kernelEPfmf,(.L_x_94 - _ZN8pygpukit3ops5audio18apply_scale_kernelEPfmf)
        .other          _ZN8pygpukit3ops5audio18apply_scale_kernelEPfmf,@"STO_CUDA_ENTRY STV_DEFAULT"
_ZN8pygpukit3ops5audio18apply_scale_kernelEPfmf:
.text._ZN8pygpukit3ops5audio18apply_scale_kernelEPfmf:
[----:B------:R-:W-:Y:S01]  /*0000*/  LDC R1, c[0x0][0x37c] ;  /* 0x0000df00ff017b82 */ /* 0x000fe20000000800 */
[----:B------:R-:W0:Y:S07]  /*0010*/  S2R R3, SR_TID.X ;  /* 0x0000000000037919 */ /* 0x000e2e0000002100 */
[----:B------:R-:W0:Y:S01]  /*0020*/  S2UR UR4, SR_CTAID.X ;  /* 0x00000000000479c3 */ /* 0x000e220000002500 */
[----:B------:R-:W1:Y:S07]  /*0030*/  LDCU.64 UR6, c[0x0][0x388] ;  /* 0x00007100ff0677ac */ /* 0x000e6e0008000a00 */
[----:B------:R-:W0:Y:S02]  /*0040*/  LDC R0, c[0x0][0x360] ;  /* 0x0000d800ff007b82 */ /* 0x000e240000000800 */
[----:B0-----:R-:W-:-:S05]  /*0050*/  IMAD R0, R0, UR4, R3 ;  /* 0x0000000400007c24 */ /* 0x001fca000f8e0203 */
[----:B-1----:R-:W-:-:S04]  /*0060*/  ISETP.GE.U32.AND P0, PT, R0, UR6, PT ;  /* 0x0000000600007c0c */ /* 0x002fc8000bf06070 */
[----:B------:R-:W-:-:S13]  /*0070*/  ISETP.GE.U32.AND.EX P0, PT, RZ, UR7, PT, P0 ;  /* 0x00000007ff007c0c */ /* 0x000fda000bf06100 */
[----:B------:R-:W-:Y:S05]  /*0080*/  @P0 EXIT ;  /* 0x000000000000094d */ /* 0x000fea0003800000 */
[----:B------:R-:W0:Y:S01]  /*0090*/  LDCU.64 UR6, c[0x0][0x380] ;  /* 0x00007000ff0677ac */ /* 0x000e220008000a00 */
[----:B------:R-:W1:Y:S01]  /*00a0*/  LDCU.64 UR4, c[0x0][0x358] ;  /* 0x00006b00ff0477ac */ /* 0x000e620008000a00 */
[C---:B0-----:R-:W-:Y:S01]  /*00b0*/  LEA R2, P0, R0.reuse, UR6, 0x2 ;  /* 0x0000000600027c11 */ /* 0x041fe2000f8010ff */
[----:B------:R-:W0:Y:S03]  /*00c0*/  LDCU UR6, c[0x0][0x390] ;  /* 0x00007200ff0677ac */ /* 0x000e260008000800 */
[----:B------:R-:W-:-:S05]  /*00d0*/  LEA.HI.X R3, R0, UR7, RZ, 0x2, P0 ;  /* 0x0000000700037c11 */ /* 0x000fca00080f14ff */
[----:B-1----:R-:W0:Y:S02]  /*00e0*/  LDG.E R0, desc[UR4][R2.64] ;  /* 0x0000000402007981 */ /* 0x002e24000c1e1900 */
[----:B0-----:R-:W-:-:S05]  /*00f0*/  FMUL R5, R0, UR6 ;  /* 0x0000000600057c20 */ /* 0x001fca0008400000 */
[----:B------:R-:W-:Y:S01]  /*0100*/  STG.E desc[UR4][R2.64], R5 ;  /* 0x0000000502007986 */ /* 0x000fe2000c101904 */
[----:B------:R-:W-:Y:S05]  /*0110*/  EXIT ;  /* 0x000000000000794d */ /* 0x000fea0003800000 */
.L_x_73:
        /* <DEDUP_REMOVED lines=14> */
.L_x_94:


//--------------------- .text._ZN8pygpukit3ops5audio19find_max_abs_kernelEPKfPfm --------------------------
	.section	.text._ZN8pygpukit3ops5audio19find_max_abs_kernelEPKfPfm,"ax",@progbits
	.align	128
        .global         _ZN8pygpukit3ops5audio19find_max_abs_kernelEPKfPfm
        .type           _ZN8pygpukit3ops5audio19find_max_abs_kernelEPKfPfm,@function
        .size           _ZN8pygpukit3ops5audio19find_max_abs_kernelEPKfPfm,(.L_x_95 - _ZN8pygpukit3ops5audio19find_max_abs_kernelEPKfPfm)
        .other          _ZN8pygpukit3ops5audio19find_max_abs_kernelEPKfPfm,@"STO_CUDA_ENTRY STV_DEFAULT"
_ZN8pygpukit3ops5audio19find_max_abs_kernelEPKfPfm:
.text._ZN8pygpukit3ops5audio19find_max_abs_kernelEPKfPfm:
        /* <DEDUP_REMOVED lines=20> */
[----:B--2---:R-:W-:Y:S01]  /*0140*/  @!P0 FADD R4, |R2|, -RZ ;  /* 0x800000ff02048221 */ /* 0x004fe20000000200 */
[----:B------:R-:W-:-:S04]  /*0150*/  ISETP.NE.AND P0, PT, R6, RZ, PT ;  /* 0x000000ff0600720c */ /* 0x000fc80003f05270 */
[----:B------:R0:W-:Y:S01]  /*0160*/  STS [R5], R4 ;  /* 0x0000000405007388 */ /* 0x0001e20000000800 */
[----:B------:R-:W-:Y:S06]  /*0170*/  BAR.SYNC.DEFER_BLOCKING 0x0 ;  /* 0x0000000000007b1d */ /* 0x000fec0000010000 */
[----:B------:R-:W-:Y:S05]  /*0180*/  @!P1 BRA `(.L_x_74) ;  /* 0x00000000002c9947 */ /* 0x000fea0003800000 */
.L_x_75:
[----:B0-----:R-:W-:-:S04]  /*0190*/  SHF.R.U32.HI R4, RZ, 0x1, R0 ;  /* 0x00000001ff047819 */ /* 0x001fc80000011600 */
[----:B------:R-:W-:-:S13]  /*01a0*/  ISETP.GE.U32.AND P1, PT, R6, R4, PT ;  /* 0x000000040600720c */ /* 0x000fda0003f26070 */
[----:B------:R-:W-:Y:S01]  /*01b0*/  @!P1 IMAD R3, R4, 0x4, R5 ;  /* 0x0000000404039824 */ /* 0x000fe200078e0205 */
[----:B------:R-:W-:Y:S05]  /*01c0*/  @!P1 LDS R2, [R5] ;  /* 0x0000000005029984 */ /* 0x000fea0000000800 */
[----:B------:R-:W0:Y:S02]  /*01d0*/  @!P1 LDS R3, [R3] ;  /* 0x0000000003039984 */ /* 0x000e240000000800 */
[----:B0-----:R-:W-:-:S05]  /*01e0*/  @!P1 FMNMX R2, R2, R3, !PT ;  /* 0x0000000302029209 */ /* 0x001fca0007800000 */
[----:B------:R1:W-:Y:S01]  /*01f0*/  @!P1 STS [R5], R2 ;  /* 0x0000000205009388 */ /* 0x0003e20000000800 */
[----:B------:R-:W-:Y:S01]  /*0200*/  BAR.SYNC.DEFER_BLOCKING 0x0 ;  /* 0x0000000000007b1d */ /* 0x000fe20000010000 */
[----:B------:R-:W-:Y:S01]  /*0210*/  ISETP.GT.U32.AND P1, PT, R0, 0x3, PT ;  /* 0x000000030000780c */ /* 0x000fe20003f24070 */
[----:B------:R-:W-:-:S12]  /*0220*/  IMAD.MOV.U32 R0, RZ, RZ, R4 ;  /* 0x000000ffff007224 */ /* 0x000fd800078e0004 */
[----:B-1----:R-:W-:Y:S05]  /*0230*/  @P1 BRA `(.L_x_75) ;  /* 0xfffffffc00d41947 */ /* 0x002fea000383ffff */
.L_x_74:
        /* <DEDUP_REMOVED lines=9> */
.L_x_76:
        /* <DEDUP_REMOVED lines=11> */
.L_x_95:


//--------------------- .text._ZN8pygpukit3ops5audio21stereo_to_mono_kernelEPKfPfm --------------------------
	.section	.text._ZN8pygpukit3ops5audio21stereo_to_mono_kernelEPKfPfm,"ax",@progbits
	.align	128
        .global         _ZN8pygpukit3ops5audio21stereo_to_mono_kernelEPKfPfm
        .type           _ZN8pygpukit3ops5audio21stereo_to_mono_kernelEPKfPfm,@function
        .size           _ZN8pygpukit3ops5audio21stereo_to_mono_kernelEPKfPfm,(.L_x_96 - _ZN8pygpukit3ops5audio21stereo_to_mono_kernelEPKfPfm)
        .other          _ZN8pygpukit3ops5audio21stereo_to_mono_kernelEPKfPfm,@"STO_CUDA_ENTRY STV_DEFAULT"
_ZN8pygpukit3ops5audio21stereo_to_mono_kernelEPKfPfm:
.text._ZN8pygpukit3ops5audio21stereo_to_mono_kernelEPKfPfm:
        /* <DEDUP_REMOVED lines=9> */
[----:B------:R-:W0:Y:S01]  /*0090*/  LDCU.128 UR8, c[0x0][0x380] ;  /* 0x00007000ff0877ac */ /* 0x000e220008000c00 */
[----:B------:R-:W1:Y:S01]  /*00a0*/  LDCU.64 UR4, c[0x0][0x358] ;  /* 0x00006b00ff0477ac */ /* 0x000e620008000a00 */
[----:B0-----:R-:W-:-:S04]  /*00b0*/  LEA R2, P0, R0, UR8, 0x3 ;  /* 0x0000000800027c11 */ /* 0x001fc8000f8018ff */
[----:B------:R-:W-:-:S05]  /*00c0*/  LEA.HI.X R3, R0, UR9, RZ, 0x3, P0 ;  /* 0x0000000900037c11 */ /* 0x000fca00080f1cff */
[----:B-1----:R-:W2:Y:S04]  /*00d0*/  LDG.E.CONSTANT R5, desc[UR4][R2.64] ;  /* 0x0000000402057981 */ /* 0x002ea8000c1e9900 */
[----:B------:R-:W2:Y:S01]  /*00e0*/  LDG.E.CONSTANT R6, desc[UR4][R2.64+0x4] ;  /* 0x0000040402067981 */ /* 0x000ea2000c1e9900 */
[----:B------:R-:W-:Y:S01]  /*00f0*/  LEA R4, P0, R0, UR10, 0x2 ;  /* 0x0000000a00047c11 */ /* 0x000fe2000f8010ff */
[----:B--2---:R-:W-:-:S03]  /*0100*/  FADD R6, R5, R6 ;  /* 0x0000000605067221 */ /* 0x004fc60000000000 */
[----:B------:R-:W-:Y:S01]  /*0110*/  LEA.HI.X R5, R0, UR11, RZ, 0x2, P0 ;  /* 0x0000000b00057c11 */ /* 0x000fe200080f14ff */
[----:B------:R-:W-:-:S05]  /*0120*/  FMUL R7, R6, 0.5 ;  /* 0x3f00000006077820 */ /* 0x000fca0000400000 */
[----:B------:R-:W-:Y:S01]  /*0130*/  STG.E desc[UR4][R4.64], R7 ;  /* 0x0000000704007986 */ /* 0x000fe2000c101904 */
[----:B------:R-:W-:Y:S05]  /*0140*/  EXIT ;  /* 0x000000000000794d */ /* 0x000fea0003800000 */
.L_x_77:
        /* <DEDUP_REMOVED lines=11> */
.L_x_96:


//--------------------- .text._ZN8pygpukit3ops5audio23pcm_int16_to_f32_kernelEPKsPfm --------------------------
	.section	.text._ZN8pygpukit3ops5audio23pcm_int16_to_f32_kernelEPKsPfm,"ax",@progbits
	.align	128
        .global         _ZN8pygpukit3ops5audio23pcm_int16_to_f32_kernelEPKsPfm
        .type           _ZN8pygpukit3ops5audio23pcm_int16_to_f32_kernelEPKsPfm,@function
        .size           _ZN8pygpukit3ops5audio23pcm_int16_to_f32_kernelEPKsPfm,(.L_x_97 - _ZN8pygpukit3ops5audio23pcm_int16_to_f32_kernelEPKsPfm)
        .other          _ZN8pygpukit3ops5audio23pcm_int16_to_f32_kernelEPKsPfm,@"STO_CUDA_ENTRY STV_DEFAULT"
_ZN8pygpukit3ops5audio23pcm_int16_to_f32_kernelEPKsPfm:
.text._ZN8pygpukit3ops5audio23pcm_int16_to_f32_kernelEPKsPfm:
        /* <DEDUP_REMOVED lines=13> */
[----:B-1----:R-:W2:Y:S01]  /*00d0*/  LDG.E.U16.CONSTANT R2, desc[UR4][R2.64] ;  /* 0x0000000402027981 */ /* 0x002ea2000c1e9500 */
[----:B------:R-:W-:-:S04]  /*00e0*/  LEA R4, P0, R0, UR10, 0x2 ;  /* 0x0000000a00047c11 */ /* 0x000fc8000f8010ff */
[----:B------:R-:W-:Y:S01]  /*00f0*/  LEA.HI.X R5, R0, UR11, RZ, 0x2, P0 ;  /* 0x0000000b00057c11 */ /* 0x000fe200080f14ff */
[----:B--2---:R-:W0:Y:S02]  /*0100*/  I2F.S16 R6, R2 ;  /* 0x0000000200067306 */ /* 0x004e240000101400 */
[----:B0-----:R-:W-:-:S05]  /*0110*/  FMUL R7, R6, 3.0517578125e-05 ;  /* 0x3800000006077820 */ /* 0x001fca0000400000 */
[----:B------:R-:W-:Y:S01]  /*0120*/  STG.E desc[UR4][R4.64], R7 ;  /* 0x0000000704007986 */ /* 0x000fe2000c101904 */
[----:B------:R-:W-:Y:S05]  /*0130*/  EXIT ;  /* 0x000000000000794d */ /* 0x000fea0003800000 */
.L_x_78:
        /* <DEDUP_REMOVED lines=12> */
.L_x_97:


//--------------------- .nv.global.init           --------------------------
	.section	.nv.global.init,"aw",@progbits
	.align	4
.nv.global.init:
	.type		__cudart_i2opi_f,@object
	.size		__cudart_i2opi_f,(.L_1 - __cudart_i2opi_f)
__cudart_i2opi_f:
        /*0000*/ 	.byte	0x41, 0x90, 0x43, 0x3c, 0x99, 0x95, 0x62, 0xdb, 0xc0, 0xdd, 0x34, 0xf5, 0xd1, 0x57, 0x27, 0xfc
        /*0010*/ 	.byte	0x29, 0x15, 0x44, 0x4e, 0x6e, 0x83, 0xf9, 0xa2
.L_1:


//--------------------- .nv.shared._ZN8pygpukit3ops5audio30vad_compute_noise_floor_kernelEPKfPfi --------------------------
	.section	.nv.shared._ZN8pygpukit3ops5audio30vad_compute_noise_floor_kernelEPKfPfi,"aw",@nobits
	.sectionflags	@""
	.align	16
	.zero		1024


//--------------------- .nv.shared.reserved.0     --------------------------
	.section	.nv.shared.reserved.0,"aw",@nobits
	.weak		__nv_reservedSMEM_offset_0_alias
	.size		__nv_reservedSMEM_offset_0_alias, 0, 64
	.other		__nv_reservedSMEM_offset_0_alias,@"STO_CUDA_RESERVED_SHARED STV_DEFAULT"
__nv_reservedSMEM_offset_0_alias:
	.zero		0
	.zero		64


//--------------------- .nv.shared._ZN8pygpukit3ops5audio19vad_hangover_kernelEPKiPiii --------------------------
	.section	.nv.shared._ZN8pygpukit3ops5audio19vad_hangover_kernelEPKiPiii,"aw",@nobits
	.sectionflags	@""
	.align	16
	.zero		1024


//--------------------- .nv.shared._ZN8pygpukit3ops5audio19vad_decision_kernelEPKfS3_Piifff --------------------------
	.section	.nv.shared._ZN8pygpukit3ops5audio19vad_decision_kernelEPKfS3_Piifff,"aw",@nobits
	.sectionflags	@""
	.align	16
	.zero		1024


//--------------------- .nv.shared._ZN8pygpukit3ops5audio24vad_zero_crossing_kernelEPKfPfiiii --------------------------
	.section	.nv.shared._ZN8pygpukit3ops5audio24vad_zero_crossing_kernelEPKfPfiiii,"aw",@nobits
	.sectionflags	@""
	.align	16
	.zero		1024


//--------------------- .nv.shared._ZN8pygpukit3ops5audio23vad_frame_energy_kernelEPKfPfiiii --------------------------
	.section	.nv.shared._ZN8pygpukit3ops5audio23vad_frame_energy_kernelEPKfPfiiii,"aw",@nobits
	.sectionflags	@""
	.align	16
	.zero		1024


//--------------------- .nv.shared._ZN8pygpukit3ops5audio18overlap_add_kernelEPKfPfii --------------------------
	.section	.nv.shared._ZN8pygpukit3ops5audio18overlap_add_kernelEPKfPfii,"aw",@nobits
	.sectionflags	@""
	.align	16
	.zero		1024


//--------------------- .nv.shared._ZN8pygpukit3ops5audio24apply_hann_window_kernelEPfi --------------------------
	.section	.nv.shared._ZN8pygpukit3ops5audio24apply_hann_window_kernelEPfi,"aw",@nobits
	.sectionflags	@""
	.align	16
	.zero		1024


//--------------------- .nv.shared._ZN8pygpukit3ops5audio23ring_buffer_read_kernelEPKfPfiii --------------------------
	.section	.nv.shared._ZN8pygpukit3ops5audio23ring_buffer_read_kernelEPKfPfiii,"aw",@nobits
	.sectionflags	@""
	.align	16
	.zero		1024


//--------------------- .nv.shared._ZN8pygpukit3ops5audio24ring_buffer_write_kernelEPKfPfiii --------------------------
	.section	.nv.shared._ZN8pygpukit3ops5audio24ring_buffer_write_kernelEPKfPfiii,"aw",@nobits
	.sectionflags	@""
	.align	16
	.zero		1024


//--------------------- .nv.shared._ZN8pygpukit3ops5audio25resample_polyphase_kernelEPKfPfii --------------------------
	.section	.nv.shared._ZN8pygpukit3ops5audio25resample_polyphase_kernelEPKfPfii,"aw",@nobits
	.sectionflags	@""
	.align	16
	.zero		1024


//--------------------- .nv.shared._ZN8pygpukit3ops5audio21sum_of_squares_kernelEPKfPfm --------------------------
	.section	.nv.shared._ZN8pygpukit3ops5audio21sum_of_squares_kernelEPKfPfm,"aw",@nobits
	.sectionflags	@""
	.align	16
	.zero		1024


//--------------------- .nv.shared._ZN8pygpukit3ops5audio18apply_scale_kernelEPfmf --------------------------
	.section	.nv.shared._ZN8pygpukit3ops5audio18apply_scale_kernelEPfmf,"aw",@nobits
	.sectionflags	@""
	.align	16
	.zero		1024


//--------------------- .nv.shared._ZN8pygpukit3ops5audio19find_max_abs_kernelEPKfPfm --------------------------
	.section	.nv.shared._ZN8pygpukit3ops5audio19find_max_abs_kernelEPKfPfm,"aw",@nobits
	.sectionflags	@""
	.align	16
	.zero		1024


//--------------------- .nv.shared._ZN8pygpukit3ops5audio21stereo_to_mono_kernelEPKfPfm --------------------------
	.section	.nv.shared._ZN8pygpukit3ops5audio21stereo_to_mono_kernelEPKfPfm,"aw",@nobits
	.sectionflags	@""
	.align	16
	.zero		1024


//--------------------- .nv.shared._ZN8pygpukit3ops5audio23pcm_int16_to_f32_kernelEPKsPfm --------------------------
	.section	.nv.shared._ZN8pygpukit3ops5audio23pcm_int16_to_f32_kernelEPKsPfm,"aw",@nobits
	.sectionflags	@""
	.align	16
	.zero		1024


//--------------------- .nv.constant0._ZN8pygpukit3ops5audio30vad_compute_noise_floor_kernelEPKfPfi --------------------------
	.section	.nv.constant0._ZN8pygpukit3ops5audio30vad_compute_noise_floor_kernelEPKfPfi,"a",@progbits
	.sectionflags	@""
	.align	4
.nv.constant0._ZN8pygpukit3ops5audio30vad_compute_noise_floor_kernelEPKfPfi:
	.zero		916


//--------------------- .nv.constant0._ZN8pygpukit3ops5audio19vad_hangover_kernelEPKiPiii --------------------------
	.section	.nv.constant0._ZN8pygpukit3ops5audio19vad_hangover_kernelEPKiPiii,"a",@progbits
	.sectionflags	@""
	.align	4
.nv.constant0._ZN8pygpukit3ops5audio19vad_hangover_kernelEPKiPiii:
	.zero		920


//--------------------- .nv.constant0._ZN8pygpukit3ops5audio19vad_decision_kernelEPKfS3_Piifff --------------------------
	.section	.nv.constant0._ZN8pygpukit3ops5audio19vad_decision_kernelEPKfS3_Piifff,"a",@progbits
	.sectionflags	@""
	.align	4
.nv.constant0._ZN8pygpukit3ops5audio19vad_decision_kernelEPKfS3_Piifff:
	.zero		936


//--------------------- .nv.constant0._ZN8pygpukit3ops5audio24vad_zero_crossing_kernelEPKfPfiiii --------------------------
	.section	.nv.constant0._ZN8pygpukit3ops5audio24vad_zero_crossing_kernelEPKfPfiiii,"a",@progbits
	.sectionflags	@""
	.align	4
.nv.constant0._ZN8pygpukit3ops5audio24vad_zero_crossing_kernelEPKfPfiiii:
	.zero		928


//--------------------- .nv.constant0._ZN8pygpukit3ops5audio23vad_frame_energy_kernelEPKfPfiiii --------------------------
	.section	.nv.constant0._ZN8pygpukit3ops5audio23vad_frame_energy_kernelEPKfPfiiii,"a",@progbits
	.sectionflags	@""
	.align	4
.nv.constant0._ZN8pygpukit3ops5audio23vad_frame_energy_kernelEPKfPfiiii:
	.zero		928


//--------------------- .nv.constant0._ZN8pygpukit3ops5audio18overlap_add_kernelEPKfPfii --------------------------
	.section	.nv.constant0._ZN8pygpukit3ops5audio18overlap_add_kernelEPKfPfii,"a",@progbits
	.sectionflags	@""
	.align	4
.nv.constant0._ZN8pygpukit3ops5audio18overlap_add_kernelEPKfPfii:
	.zero		920


//--------------------- .nv.constant0._ZN8pygpukit3ops5audio24apply_hann_window_kernelEPfi --------------------------
	.section	.nv.constant0._ZN8pygpukit3ops5audio24apply_hann_window_kernelEPfi,"a",@progbits
	.sectionflags	@""
	.align	4
.nv.constant0._ZN8pygpukit3ops5audio24apply_hann_window_kernelEPfi:
	.zero		908


//--------------------- .nv.constant0._ZN8pygpukit3ops5audio23ring_buffer_read_kernelEPKfPfiii --------------------------
	.section	.nv.constant0._ZN8pygpukit3ops5audio23ring_buffer_read_kernelEPKfPfiii,"a",@progbits
	.sectionflags	@""
	.align	4
.nv.constant0._ZN8pygpukit3ops5audio23ring_buffer_read_kernelEPKfPfiii:
	.zero		924


//--------------------- .nv.constant0._ZN8pygpukit3ops5audio24ring_buffer_write_kernelEPKfPfiii --------------------------
	.section	.nv.constant0._ZN8pygpukit3ops5audio24ring_buffer_write_kernelEPKfPfiii,"a",@progbits
	.sectionflags	@""
	.align	4
.nv.constant0._ZN8pygpukit3ops5audio24ring_buffer_write_kernelEPKfPfiii:
	.zero		924


//--------------------- .nv.constant0._ZN8pygpukit3ops5audio25resample_polyphase_kernelEPKfPfii --------------------------
	.section	.nv.constant0._ZN8pygpukit3ops5audio25resample_polyphase_kernelEPKfPfii,"a",@progbits
	.sectionflags	@""
	.align	4
.nv.constant0._ZN8pygpukit3ops5audio25resample_polyphase_kernelEPKfPfii:
	.zero		920


//--------------------- .nv.constant0._ZN8pygpukit3ops5audio21sum_of_squares_kernelEPKfPfm --------------------------
	.section	.nv.constant0._ZN8pygpukit3ops5audio21sum_of_squares_kernelEPKfPfm,"a",@progbits
	.sectionflags	@""
	.align	4
.nv.constant0._ZN8pygpukit3ops5audio21sum_of_squares_kernelEPKfPfm:
	.zero		920


//--------------------- .nv.constant0._ZN8pygpukit3ops5audio18apply_scale_kernelEPfmf --------------------------
	.section	.nv.constant0._ZN8pygpukit3ops5audio18apply_scale_kernelEPfmf,"a",@progbits
	.sectionflags	@""
	.align	4
.nv.constant0._ZN8pygpukit3ops5audio18apply_scale_kernelEPfmf:
	.zero		916


//--------------------- .nv.constant0._ZN8pygpukit3ops5audio19find_max_abs_kernelEPKfPfm --------------------------
	.section	.nv.constant0._ZN8pygpukit3ops5audio19find_max_abs_kernelEPKfPfm,"a",@progbits
	.sectionflags	@""
	.align	4
.nv.constant0._ZN8pygpukit3ops5audio19find_max_abs_kernelEPKfPfm:
	.zero		920


//--------------------- .nv.constant0._ZN8pygpukit3ops5audio21stereo_to_mono_kernelEPKfPfm --------------------------
	.section	.nv.constant0._ZN8pygpukit3ops5audio21stereo_to_mono_kernelEPKfPfm,"a",@progbits
	.sectionflags	@""
	.align	4
.nv.constant0._ZN8pygpukit3ops5audio21stereo_to_mono_kernelEPKfPfm:
	.zero		920


//--------------------- .nv.constant0._ZN8pygpukit3ops5audio23pcm_int16_to_f32_kernelEPKsPfm --------------------------
	.section	.nv.constant0._ZN8pygpukit3ops5audio23pcm_int16_to_f32_kernelEPKsPfm,"a",@progbits
	.sectionflags	@""
	.align	4
.nv.constant0._ZN8pygpukit3ops5audio23pcm_int16_to_f32_kernelEPKsPfm:
	.zero		920


//--------------------- SYMBOLS --------------------------

	.type		.nv.reservedSmem.offset0,@object
	.size		.nv.reservedSmem.offset0,0x4
	.type		.nv.reservedSmem.cap,@object
	.size		.nv.reservedSmem.cap,0x4
